//
// Generated by NVIDIA NVVM Compiler
//
// Compiler Build ID: CL-36424714
// Cuda compilation tools, release 13.0, V13.0.88
// Based on NVVM 20.0.0
//

.version 9.0
.target sm_100
.address_size 64

	// .globl	_Z11gemm_kernelPfS_S_iii
// _ZZ11gemm_kernelPfS_S_iiiE14smem_part_a_f4 has been demoted
// _ZZ11gemm_kernelPfS_S_iiiE14smem_part_b_f4 has been demoted

.visible .entry _Z11gemm_kernelPfS_S_iii(
	.param .u64 .ptr .align 1 _Z11gemm_kernelPfS_S_iii_param_0,
	.param .u64 .ptr .align 1 _Z11gemm_kernelPfS_S_iii_param_1,
	.param .u64 .ptr .align 1 _Z11gemm_kernelPfS_S_iii_param_2,
	.param .u32 _Z11gemm_kernelPfS_S_iii_param_3,
	.param .u32 _Z11gemm_kernelPfS_S_iii_param_4,
	.param .u32 _Z11gemm_kernelPfS_S_iii_param_5
)
{
	.reg .pred 	%p<4>;
	.reg .b32 	%r<105>;
	.reg .b32 	%f<1571>;
	.reg .b64 	%rd<63>;
	// demoted variable
	.shared .align 16 .b8 _ZZ11gemm_kernelPfS_S_iiiE14smem_part_a_f4[16384];
	// demoted variable
	.shared .align 16 .b8 _ZZ11gemm_kernelPfS_S_iiiE14smem_part_b_f4[16384];
	ld.param.u64 	%rd2, [_Z11gemm_kernelPfS_S_iii_param_1];
	ld.param.u64 	%rd3, [_Z11gemm_kernelPfS_S_iii_param_2];
	ld.param.u32 	%r20, [_Z11gemm_kernelPfS_S_iii_param_4];
	ld.param.u32 	%r21, [_Z11gemm_kernelPfS_S_iii_param_5];
	cvta.to.global.u64 	%rd4, %rd2;
	cvta.to.global.u64 	%rd5, %rd3;
	mov.u32 	%r22, %ctaid.x;
	mov.u32 	%r23, %tid.x;
	shl.b32 	%r24, %r22, 4;
	and.b32  	%r25, %r24, 2147483520;
	shr.u32 	%r26, %r23, 1;
	add.s32 	%r27, %r25, %r26;
	shl.b32 	%r28, %r23, 3;
	and.b32  	%r29, %r28, 8;
	mad.lo.s32 	%r100, %r21, %r27, %r29;
	shr.s32 	%r30, %r100, 31;
	shr.u32 	%r31, %r30, 30;
	add.s32 	%r32, %r100, %r31;
	shr.s32 	%r33, %r32, 2;
	shl.b32 	%r34, %r23, 5;
	mov.u32 	%r35, _ZZ11gemm_kernelPfS_S_iiiE14smem_part_a_f4;
	add.s32 	%r36, %r35, %r34;
	mul.wide.s32 	%rd6, %r33, 16;
	add.s64 	%rd7, %rd4, %rd6;
	ld.global.v4.f32 	{%f194, %f195, %f196, %f197}, [%rd7];
	st.shared.v4.f32 	[%r36], {%f194, %f195, %f196, %f197};
	ld.global.v4.f32 	{%f198, %f199, %f200, %f201}, [%rd7+16];
	st.shared.v4.f32 	[%r36+16], {%f198, %f199, %f200, %f201};
	shr.u32 	%r2, %r23, 4;
	shl.b32 	%r37, %r22, 7;
	and.b32  	%r3, %r37, 896;
	and.b32  	%r4, %r28, 120;
	or.b32  	%r38, %r4, %r3;
	mad.lo.s32 	%r39, %r20, %r2, %r38;
	shr.s32 	%r40, %r39, 31;
	shr.u32 	%r41, %r40, 30;
	add.s32 	%r42, %r39, %r41;
	shr.s32 	%r43, %r42, 2;
	mov.u32 	%r44, _ZZ11gemm_kernelPfS_S_iiiE14smem_part_b_f4;
	add.s32 	%r45, %r44, %r34;
	mul.wide.s32 	%rd8, %r43, 16;
	add.s64 	%rd9, %rd5, %rd8;
	ld.global.v4.f32 	{%f202, %f203, %f204, %f205}, [%rd9];
	st.shared.v4.f32 	[%r45], {%f202, %f203, %f204, %f205};
	ld.global.v4.f32 	{%f206, %f207, %f208, %f209}, [%rd9+16];
	st.shared.v4.f32 	[%r45+16], {%f206, %f207, %f208, %f209};
	bar.sync 	0;
	setp.lt.s32 	%p1, %r21, 16;
	mov.f32 	%f1507, 0f00000000;
	mov.f32 	%f1508, %f1507;
	mov.f32 	%f1509, %f1507;
	mov.f32 	%f1510, %f1507;
	mov.f32 	%f1511, %f1507;
	mov.f32 	%f1512, %f1507;
	mov.f32 	%f1513, %f1507;
	mov.f32 	%f1514, %f1507;
	mov.f32 	%f1515, %f1507;
	mov.f32 	%f1516, %f1507;
	mov.f32 	%f1517, %f1507;
	mov.f32 	%f1518, %f1507;
	mov.f32 	%f1519, %f1507;
	mov.f32 	%f1520, %f1507;
	mov.f32 	%f1521, %f1507;
	mov.f32 	%f1522, %f1507;
	mov.f32 	%f1523, %f1507;
	mov.f32 	%f1524, %f1507;
	mov.f32 	%f1525, %f1507;
	mov.f32 	%f1526, %f1507;
	mov.f32 	%f1527, %f1507;
	mov.f32 	%f1528, %f1507;
	mov.f32 	%f1529, %f1507;
	mov.f32 	%f1530, %f1507;
	mov.f32 	%f1531, %f1507;
	mov.f32 	%f1532, %f1507;
	mov.f32 	%f1533, %f1507;
	mov.f32 	%f1534, %f1507;
	mov.f32 	%f1535, %f1507;
	mov.f32 	%f1536, %f1507;
	mov.f32 	%f1537, %f1507;
	mov.f32 	%f1538, %f1507;
	mov.f32 	%f1539, %f1507;
	mov.f32 	%f1540, %f1507;
	mov.f32 	%f1541, %f1507;
	mov.f32 	%f1542, %f1507;
	mov.f32 	%f1543, %f1507;
	mov.f32 	%f1544, %f1507;
	mov.f32 	%f1545, %f1507;
	mov.f32 	%f1546, %f1507;
	mov.f32 	%f1547, %f1507;
	mov.f32 	%f1548, %f1507;
	mov.f32 	%f1549, %f1507;
	mov.f32 	%f1550, %f1507;
	mov.f32 	%f1551, %f1507;
	mov.f32 	%f1552, %f1507;
	mov.f32 	%f1553, %f1507;
	mov.f32 	%f1554, %f1507;
	mov.f32 	%f1555, %f1507;
	mov.f32 	%f1556, %f1507;
	mov.f32 	%f1557, %f1507;
	mov.f32 	%f1558, %f1507;
	mov.f32 	%f1559, %f1507;
	mov.f32 	%f1560, %f1507;
	mov.f32 	%f1561, %f1507;
	mov.f32 	%f1562, %f1507;
	mov.f32 	%f1563, %f1507;
	mov.f32 	%f1564, %f1507;
	mov.f32 	%f1565, %f1507;
	mov.f32 	%f1566, %f1507;
	mov.f32 	%f1567, %f1507;
	mov.f32 	%f1568, %f1507;
	mov.f32 	%f1569, %f1507;
	mov.f32 	%f1570, %f1507;
	@%p1 bra 	$L__BB0_5;
	ld.param.u32 	%r96, [_Z11gemm_kernelPfS_S_iii_param_4];
	shr.s32 	%r47, %r21, 31;
	shr.u32 	%r48, %r47, 28;
	add.s32 	%r49, %r21, %r48;
	shr.s32 	%r50, %r49, 4;
	neg.s32 	%r99, %r50;
	add.s32 	%r5, %r50, -1;
	add.s32 	%r51, %r2, 16;
	mad.lo.s32 	%r52, %r96, %r51, %r3;
	add.s32 	%r101, %r52, %r4;
	mov.b32 	%r102, 0;
	mov.f32 	%f1507, 0f00000000;
	mov.u32 	%r103, %r102;
	mov.u32 	%r104, %r102;
$L__BB0_2:
	xor.b32  	%r104, %r104, 1;
	setp.ge.s32 	%p2, %r102, %r5;
	@%p2 bra 	$L__BB0_4;
	ld.param.u64 	%rd62, [_Z11gemm_kernelPfS_S_iii_param_2];
	ld.param.u64 	%rd61, [_Z11gemm_kernelPfS_S_iii_param_1];
	add.s32 	%r53, %r100, 16;
	shr.s32 	%r54, %r53, 31;
	shr.u32 	%r55, %r54, 30;
	add.s32 	%r56, %r53, %r55;
	shr.s32 	%r57, %r56, 2;
	shl.b32 	%r58, %r104, 13;
	mov.u32 	%r59, _ZZ11gemm_kernelPfS_S_iiiE14smem_part_a_f4;
	add.s32 	%r60, %r59, %r58;
	mov.u32 	%r61, %tid.x;
	shl.b32 	%r62, %r61, 5;
	add.s32 	%r63, %r60, %r62;
	cvta.to.global.u64 	%rd10, %rd61;
	mul.wide.s32 	%rd11, %r57, 16;
	add.s64 	%rd12, %rd10, %rd11;
	ld.global.v4.f32 	{%f211, %f212, %f213, %f214}, [%rd12];
	st.shared.v4.f32 	[%r63], {%f211, %f212, %f213, %f214};
	ld.global.v4.f32 	{%f215, %f216, %f217, %f218}, [%rd12+16];
	st.shared.v4.f32 	[%r63+16], {%f215, %f216, %f217, %f218};
	shr.s32 	%r64, %r101, 31;
	shr.u32 	%r65, %r64, 30;
	add.s32 	%r66, %r101, %r65;
	shr.s32 	%r67, %r66, 2;
	mov.u32 	%r68, _ZZ11gemm_kernelPfS_S_iiiE14smem_part_b_f4;
	add.s32 	%r69, %r68, %r58;
	add.s32 	%r70, %r69, %r62;
	cvta.to.global.u64 	%rd13, %rd62;
	mul.wide.s32 	%rd14, %r67, 16;
	add.s64 	%rd15, %rd13, %rd14;
	ld.global.v4.f32 	{%f219, %f220, %f221, %f222}, [%rd15];
	st.shared.v4.f32 	[%r70], {%f219, %f220, %f221, %f222};
	ld.global.v4.f32 	{%f223, %f224, %f225, %f226}, [%rd15+16];
	st.shared.v4.f32 	[%r70+16], {%f223, %f224, %f225, %f226};
$L__BB0_4:
	ld.param.u32 	%r97, [_Z11gemm_kernelPfS_S_iii_param_4];
	shl.b32 	%r71, %r103, 13;
	mov.u32 	%r72, _ZZ11gemm_kernelPfS_S_iiiE14smem_part_a_f4;
	add.s32 	%r73, %r72, %r71;
	mov.u32 	%r74, _ZZ11gemm_kernelPfS_S_iiiE14smem_part_b_f4;
	add.s32 	%r75, %r74, %r71;
	mov.u32 	%r76, %tid.x;
	shl.b32 	%r77, %r76, 5;
	and.b32  	%r78, %r77, 32256;
	add.s32 	%r79, %r73, %r78;
	ld.shared.v4.f32 	{%f227, %f228, %f229, %f230}, [%r79];
	and.b32  	%r80, %r77, 480;
	add.s32 	%r81, %r75, %r80;
	ld.shared.v4.f32 	{%f231, %f232, %f233, %f234}, [%r81];
	fma.rn.f32 	%f235, %f227, %f231, %f1570;
	ld.shared.v4.f32 	{%f236, %f237, %f238, %f239}, [%r81+512];
	fma.rn.f32 	%f240, %f228, %f236, %f235;
	ld.shared.v4.f32 	{%f241, %f242, %f243, %f244}, [%r81+1024];
	fma.rn.f32 	%f245, %f229, %f241, %f240;
	ld.shared.v4.f32 	{%f246, %f247, %f248, %f249}, [%r81+1536];
	fma.rn.f32 	%f250, %f230, %f246, %f245;
	ld.shared.v4.f32 	{%f251, %f252, %f253, %f254}, [%r79+16];
	ld.shared.v4.f32 	{%f255, %f256, %f257, %f258}, [%r81+2048];
	fma.rn.f32 	%f259, %f251, %f255, %f250;
	ld.shared.v4.f32 	{%f260, %f261, %f262, %f263}, [%r81+2560];
	fma.rn.f32 	%f264, %f252, %f260, %f259;
	ld.shared.v4.f32 	{%f265, %f266, %f267, %f268}, [%r81+3072];
	fma.rn.f32 	%f269, %f253, %f265, %f264;
	ld.shared.v4.f32 	{%f270, %f271, %f272, %f273}, [%r81+3584];
	fma.rn.f32 	%f274, %f254, %f270, %f269;
	ld.shared.v4.f32 	{%f275, %f276, %f277, %f278}, [%r79+32];
	ld.shared.v4.f32 	{%f279, %f280, %f281, %f282}, [%r81+4096];
	fma.rn.f32 	%f283, %f275, %f279, %f274;
	ld.shared.v4.f32 	{%f284, %f285, %f286, %f287}, [%r81+4608];
	fma.rn.f32 	%f288, %f276, %f284, %f283;
	ld.shared.v4.f32 	{%f289, %f290, %f291, %f292}, [%r81+5120];
	fma.rn.f32 	%f293, %f277, %f289, %f288;
	ld.shared.v4.f32 	{%f294, %f295, %f296, %f297}, [%r81+5632];
	fma.rn.f32 	%f298, %f278, %f294, %f293;
	ld.shared.v4.f32 	{%f299, %f300, %f301, %f302}, [%r79+48];
	ld.shared.v4.f32 	{%f303, %f304, %f305, %f306}, [%r81+6144];
	fma.rn.f32 	%f307, %f299, %f303, %f298;
	ld.shared.v4.f32 	{%f308, %f309, %f310, %f311}, [%r81+6656];
	fma.rn.f32 	%f312, %f300, %f308, %f307;
	ld.shared.v4.f32 	{%f313, %f314, %f315, %f316}, [%r81+7168];
	fma.rn.f32 	%f317, %f301, %f313, %f312;
	ld.shared.v4.f32 	{%f318, %f319, %f320, %f321}, [%r81+7680];
	fma.rn.f32 	%f1570, %f302, %f318, %f317;
	fma.rn.f32 	%f322, %f227, %f232, %f1569;
	fma.rn.f32 	%f323, %f228, %f237, %f322;
	fma.rn.f32 	%f324, %f229, %f242, %f323;
	fma.rn.f32 	%f325, %f230, %f247, %f324;
	fma.rn.f32 	%f326, %f251, %f256, %f325;
	fma.rn.f32 	%f327, %f252, %f261, %f326;
	fma.rn.f32 	%f328, %f253, %f266, %f327;
	fma.rn.f32 	%f329, %f254, %f271, %f328;
	fma.rn.f32 	%f330, %f275, %f280, %f329;
	fma.rn.f32 	%f331, %f276, %f285, %f330;
	fma.rn.f32 	%f332, %f277, %f290, %f331;
	fma.rn.f32 	%f333, %f278, %f295, %f332;
	fma.rn.f32 	%f334, %f299, %f304, %f333;
	fma.rn.f32 	%f335, %f300, %f309, %f334;
	fma.rn.f32 	%f336, %f301, %f314, %f335;
	fma.rn.f32 	%f1569, %f302, %f319, %f336;
	fma.rn.f32 	%f337, %f227, %f233, %f1568;
	fma.rn.f32 	%f338, %f228, %f238, %f337;
	fma.rn.f32 	%f339, %f229, %f243, %f338;
	fma.rn.f32 	%f340, %f230, %f248, %f339;
	fma.rn.f32 	%f341, %f251, %f257, %f340;
	fma.rn.f32 	%f342, %f252, %f262, %f341;
	fma.rn.f32 	%f343, %f253, %f267, %f342;
	fma.rn.f32 	%f344, %f254, %f272, %f343;
	fma.rn.f32 	%f345, %f275, %f281, %f344;
	fma.rn.f32 	%f346, %f276, %f286, %f345;
	fma.rn.f32 	%f347, %f277, %f291, %f346;
	fma.rn.f32 	%f348, %f278, %f296, %f347;
	fma.rn.f32 	%f349, %f299, %f305, %f348;
	fma.rn.f32 	%f350, %f300, %f310, %f349;
	fma.rn.f32 	%f351, %f301, %f315, %f350;
	fma.rn.f32 	%f1568, %f302, %f320, %f351;
	fma.rn.f32 	%f352, %f227, %f234, %f1567;
	fma.rn.f32 	%f353, %f228, %f239, %f352;
	fma.rn.f32 	%f354, %f229, %f244, %f353;
	fma.rn.f32 	%f355, %f230, %f249, %f354;
	fma.rn.f32 	%f356, %f251, %f258, %f355;
	fma.rn.f32 	%f357, %f252, %f263, %f356;
	fma.rn.f32 	%f358, %f253, %f268, %f357;
	fma.rn.f32 	%f359, %f254, %f273, %f358;
	fma.rn.f32 	%f360, %f275, %f282, %f359;
	fma.rn.f32 	%f361, %f276, %f287, %f360;
	fma.rn.f32 	%f362, %f277, %f292, %f361;
	fma.rn.f32 	%f363, %f278, %f297, %f362;
	fma.rn.f32 	%f364, %f299, %f306, %f363;
	fma.rn.f32 	%f365, %f300, %f311, %f364;
	fma.rn.f32 	%f366, %f301, %f316, %f365;
	fma.rn.f32 	%f1567, %f302, %f321, %f366;
	ld.shared.v4.f32 	{%f367, %f368, %f369, %f370}, [%r81+16];
	fma.rn.f32 	%f371, %f227, %f367, %f1566;
	ld.shared.v4.f32 	{%f372, %f373, %f374, %f375}, [%r81+528];
	fma.rn.f32 	%f376, %f228, %f372, %f371;
	ld.shared.v4.f32 	{%f377, %f378, %f379, %f380}, [%r81+1040];
	fma.rn.f32 	%f381, %f229, %f377, %f376;
	ld.shared.v4.f32 	{%f382, %f383, %f384, %f385}, [%r81+1552];
	fma.rn.f32 	%f386, %f230, %f382, %f381;
	ld.shared.v4.f32 	{%f387, %f388, %f389, %f390}, [%r81+2064];
	fma.rn.f32 	%f391, %f251, %f387, %f386;
	ld.shared.v4.f32 	{%f392, %f393, %f394, %f395}, [%r81+2576];
	fma.rn.f32 	%f396, %f252, %f392, %f391;
	ld.shared.v4.f32 	{%f397, %f398, %f399, %f400}, [%r81+3088];
	fma.rn.f32 	%f401, %f253, %f397, %f396;
	ld.shared.v4.f32 	{%f402, %f403, %f404, %f405}, [%r81+3600];
	fma.rn.f32 	%f406, %f254, %f402, %f401;
	ld.shared.v4.f32 	{%f407, %f408, %f409, %f410}, [%r81+4112];
	fma.rn.f32 	%f411, %f275, %f407, %f406;
	ld.shared.v4.f32 	{%f412, %f413, %f414, %f415}, [%r81+4624];
	fma.rn.f32 	%f416, %f276, %f412, %f411;
	ld.shared.v4.f32 	{%f417, %f418, %f419, %f420}, [%r81+5136];
	fma.rn.f32 	%f421, %f277, %f417, %f416;
	ld.shared.v4.f32 	{%f422, %f423, %f424, %f425}, [%r81+5648];
	fma.rn.f32 	%f426, %f278, %f422, %f421;
	ld.shared.v4.f32 	{%f427, %f428, %f429, %f430}, [%r81+6160];
	fma.rn.f32 	%f431, %f299, %f427, %f426;
	ld.shared.v4.f32 	{%f432, %f433, %f434, %f435}, [%r81+6672];
	fma.rn.f32 	%f436, %f300, %f432, %f431;
	ld.shared.v4.f32 	{%f437, %f438, %f439, %f440}, [%r81+7184];
	fma.rn.f32 	%f441, %f301, %f437, %f436;
	ld.shared.v4.f32 	{%f442, %f443, %f444, %f445}, [%r81+7696];
	fma.rn.f32 	%f1566, %f302, %f442, %f441;
	fma.rn.f32 	%f446, %f227, %f368, %f1565;
	fma.rn.f32 	%f447, %f228, %f373, %f446;
	fma.rn.f32 	%f448, %f229, %f378, %f447;
	fma.rn.f32 	%f449, %f230, %f383, %f448;
	fma.rn.f32 	%f450, %f251, %f388, %f449;
	fma.rn.f32 	%f451, %f252, %f393, %f450;
	fma.rn.f32 	%f452, %f253, %f398, %f451;
	fma.rn.f32 	%f453, %f254, %f403, %f452;
	fma.rn.f32 	%f454, %f275, %f408, %f453;
	fma.rn.f32 	%f455, %f276, %f413, %f454;
	fma.rn.f32 	%f456, %f277, %f418, %f455;
	fma.rn.f32 	%f457, %f278, %f423, %f456;
	fma.rn.f32 	%f458, %f299, %f428, %f457;
	fma.rn.f32 	%f459, %f300, %f433, %f458;
	fma.rn.f32 	%f460, %f301, %f438, %f459;
	fma.rn.f32 	%f1565, %f302, %f443, %f460;
	fma.rn.f32 	%f461, %f227, %f369, %f1564;
	fma.rn.f32 	%f462, %f228, %f374, %f461;
	fma.rn.f32 	%f463, %f229, %f379, %f462;
	fma.rn.f32 	%f464, %f230, %f384, %f463;
	fma.rn.f32 	%f465, %f251, %f389, %f464;
	fma.rn.f32 	%f466, %f252, %f394, %f465;
	fma.rn.f32 	%f467, %f253, %f399, %f466;
	fma.rn.f32 	%f468, %f254, %f404, %f467;
	fma.rn.f32 	%f469, %f275, %f409, %f468;
	fma.rn.f32 	%f470, %f276, %f414, %f469;
	fma.rn.f32 	%f471, %f277, %f419, %f470;
	fma.rn.f32 	%f472, %f278, %f424, %f471;
	fma.rn.f32 	%f473, %f299, %f429, %f472;
	fma.rn.f32 	%f474, %f300, %f434, %f473;
	fma.rn.f32 	%f475, %f301, %f439, %f474;
	fma.rn.f32 	%f1564, %f302, %f444, %f475;
	fma.rn.f32 	%f476, %f227, %f370, %f1563;
	fma.rn.f32 	%f477, %f228, %f375, %f476;
	fma.rn.f32 	%f478, %f229, %f380, %f477;
	fma.rn.f32 	%f479, %f230, %f385, %f478;
	fma.rn.f32 	%f480, %f251, %f390, %f479;
	fma.rn.f32 	%f481, %f252, %f395, %f480;
	fma.rn.f32 	%f482, %f253, %f400, %f481;
	fma.rn.f32 	%f483, %f254, %f405, %f482;
	fma.rn.f32 	%f484, %f275, %f410, %f483;
	fma.rn.f32 	%f485, %f276, %f415, %f484;
	fma.rn.f32 	%f486, %f277, %f420, %f485;
	fma.rn.f32 	%f487, %f278, %f425, %f486;
	fma.rn.f32 	%f488, %f299, %f430, %f487;
	fma.rn.f32 	%f489, %f300, %f435, %f488;
	fma.rn.f32 	%f490, %f301, %f440, %f489;
	fma.rn.f32 	%f1563, %f302, %f445, %f490;
	ld.shared.v4.f32 	{%f491, %f492, %f493, %f494}, [%r79+64];
	fma.rn.f32 	%f495, %f491, %f231, %f1562;
	fma.rn.f32 	%f496, %f492, %f236, %f495;
	fma.rn.f32 	%f497, %f493, %f241, %f496;
	fma.rn.f32 	%f498, %f494, %f246, %f497;
	ld.shared.v4.f32 	{%f499, %f500, %f501, %f502}, [%r79+80];
	fma.rn.f32 	%f503, %f499, %f255, %f498;
	fma.rn.f32 	%f504, %f500, %f260, %f503;
	fma.rn.f32 	%f505, %f501, %f265, %f504;
	fma.rn.f32 	%f506, %f502, %f270, %f505;
	ld.shared.v4.f32 	{%f507, %f508, %f509, %f510}, [%r79+96];
	fma.rn.f32 	%f511, %f507, %f279, %f506;
	fma.rn.f32 	%f512, %f508, %f284, %f511;
	fma.rn.f32 	%f513, %f509, %f289, %f512;
	fma.rn.f32 	%f514, %f510, %f294, %f513;
	ld.shared.v4.f32 	{%f515, %f516, %f517, %f518}, [%r79+112];
	fma.rn.f32 	%f519, %f515, %f303, %f514;
	fma.rn.f32 	%f520, %f516, %f308, %f519;
	fma.rn.f32 	%f521, %f517, %f313, %f520;
	fma.rn.f32 	%f1562, %f518, %f318, %f521;
	fma.rn.f32 	%f522, %f491, %f232, %f1561;
	fma.rn.f32 	%f523, %f492, %f237, %f522;
	fma.rn.f32 	%f524, %f493, %f242, %f523;
	fma.rn.f32 	%f525, %f494, %f247, %f524;
	fma.rn.f32 	%f526, %f499, %f256, %f525;
	fma.rn.f32 	%f527, %f500, %f261, %f526;
	fma.rn.f32 	%f528, %f501, %f266, %f527;
	fma.rn.f32 	%f529, %f502, %f271, %f528;
	fma.rn.f32 	%f530, %f507, %f280, %f529;
	fma.rn.f32 	%f531, %f508, %f285, %f530;
	fma.rn.f32 	%f532, %f509, %f290, %f531;
	fma.rn.f32 	%f533, %f510, %f295, %f532;
	fma.rn.f32 	%f534, %f515, %f304, %f533;
	fma.rn.f32 	%f535, %f516, %f309, %f534;
	fma.rn.f32 	%f536, %f517, %f314, %f535;
	fma.rn.f32 	%f1561, %f518, %f319, %f536;
	fma.rn.f32 	%f537, %f491, %f233, %f1560;
	fma.rn.f32 	%f538, %f492, %f238, %f537;
	fma.rn.f32 	%f539, %f493, %f243, %f538;
	fma.rn.f32 	%f540, %f494, %f248, %f539;
	fma.rn.f32 	%f541, %f499, %f257, %f540;
	fma.rn.f32 	%f542, %f500, %f262, %f541;
	fma.rn.f32 	%f543, %f501, %f267, %f542;
	fma.rn.f32 	%f544, %f502, %f272, %f543;
	fma.rn.f32 	%f545, %f507, %f281, %f544;
	fma.rn.f32 	%f546, %f508, %f286, %f545;
	fma.rn.f32 	%f547, %f509, %f291, %f546;
	fma.rn.f32 	%f548, %f510, %f296, %f547;
	fma.rn.f32 	%f549, %f515, %f305, %f548;
	fma.rn.f32 	%f550, %f516, %f310, %f549;
	fma.rn.f32 	%f551, %f517, %f315, %f550;
	fma.rn.f32 	%f1560, %f518, %f320, %f551;
	fma.rn.f32 	%f552, %f491, %f234, %f1559;
	fma.rn.f32 	%f553, %f492, %f239, %f552;
	fma.rn.f32 	%f554, %f493, %f244, %f553;
	fma.rn.f32 	%f555, %f494, %f249, %f554;
	fma.rn.f32 	%f556, %f499, %f258, %f555;
	fma.rn.f32 	%f557, %f500, %f263, %f556;
	fma.rn.f32 	%f558, %f501, %f268, %f557;
	fma.rn.f32 	%f559, %f502, %f273, %f558;
	fma.rn.f32 	%f560, %f507, %f282, %f559;
	fma.rn.f32 	%f561, %f508, %f287, %f560;
	fma.rn.f32 	%f562, %f509, %f292, %f561;
	fma.rn.f32 	%f563, %f510, %f297, %f562;
	fma.rn.f32 	%f564, %f515, %f306, %f563;
	fma.rn.f32 	%f565, %f516, %f311, %f564;
	fma.rn.f32 	%f566, %f517, %f316, %f565;
	fma.rn.f32 	%f1559, %f518, %f321, %f566;
	fma.rn.f32 	%f567, %f491, %f367, %f1558;
	fma.rn.f32 	%f568, %f492, %f372, %f567;
	fma.rn.f32 	%f569, %f493, %f377, %f568;
	fma.rn.f32 	%f570, %f494, %f382, %f569;
	fma.rn.f32 	%f571, %f499, %f387, %f570;
	fma.rn.f32 	%f572, %f500, %f392, %f571;
	fma.rn.f32 	%f573, %f501, %f397, %f572;
	fma.rn.f32 	%f574, %f502, %f402, %f573;
	fma.rn.f32 	%f575, %f507, %f407, %f574;
	fma.rn.f32 	%f576, %f508, %f412, %f575;
	fma.rn.f32 	%f577, %f509, %f417, %f576;
	fma.rn.f32 	%f578, %f510, %f422, %f577;
	fma.rn.f32 	%f579, %f515, %f427, %f578;
	fma.rn.f32 	%f580, %f516, %f432, %f579;
	fma.rn.f32 	%f581, %f517, %f437, %f580;
	fma.rn.f32 	%f1558, %f518, %f442, %f581;
	fma.rn.f32 	%f582, %f491, %f368, %f1557;
	fma.rn.f32 	%f583, %f492, %f373, %f582;
	fma.rn.f32 	%f584, %f493, %f378, %f583;
	fma.rn.f32 	%f585, %f494, %f383, %f584;
	fma.rn.f32 	%f586, %f499, %f388, %f585;
	fma.rn.f32 	%f587, %f500, %f393, %f586;
	fma.rn.f32 	%f588, %f501, %f398, %f587;
	fma.rn.f32 	%f589, %f502, %f403, %f588;
	fma.rn.f32 	%f590, %f507, %f408, %f589;
	fma.rn.f32 	%f591, %f508, %f413, %f590;
	fma.rn.f32 	%f592, %f509, %f418, %f591;
	fma.rn.f32 	%f593, %f510, %f423, %f592;
	fma.rn.f32 	%f594, %f515, %f428, %f593;
	fma.rn.f32 	%f595, %f516, %f433, %f594;
	fma.rn.f32 	%f596, %f517, %f438, %f595;
	fma.rn.f32 	%f1557, %f518, %f443, %f596;
	fma.rn.f32 	%f597, %f491, %f369, %f1556;
	fma.rn.f32 	%f598, %f492, %f374, %f597;
	fma.rn.f32 	%f599, %f493, %f379, %f598;
	fma.rn.f32 	%f600, %f494, %f384, %f599;
	fma.rn.f32 	%f601, %f499, %f389, %f600;
	fma.rn.f32 	%f602, %f500, %f394, %f601;
	fma.rn.f32 	%f603, %f501, %f399, %f602;
	fma.rn.f32 	%f604, %f502, %f404, %f603;
	fma.rn.f32 	%f605, %f507, %f409, %f604;
	fma.rn.f32 	%f606, %f508, %f414, %f605;
	fma.rn.f32 	%f607, %f509, %f419, %f606;
	fma.rn.f32 	%f608, %f510, %f424, %f607;
	fma.rn.f32 	%f609, %f515, %f429, %f608;
	fma.rn.f32 	%f610, %f516, %f434, %f609;
	fma.rn.f32 	%f611, %f517, %f439, %f610;
	fma.rn.f32 	%f1556, %f518, %f444, %f611;
	fma.rn.f32 	%f612, %f491, %f370, %f1555;
	fma.rn.f32 	%f613, %f492, %f375, %f612;
	fma.rn.f32 	%f614, %f493, %f380, %f613;
	fma.rn.f32 	%f615, %f494, %f385, %f614;
	fma.rn.f32 	%f616, %f499, %f390, %f615;
	fma.rn.f32 	%f617, %f500, %f395, %f616;
	fma.rn.f32 	%f618, %f501, %f400, %f617;
	fma.rn.f32 	%f619, %f502, %f405, %f618;
	fma.rn.f32 	%f620, %f507, %f410, %f619;
	fma.rn.f32 	%f621, %f508, %f415, %f620;
	fma.rn.f32 	%f622, %f509, %f420, %f621;
	fma.rn.f32 	%f623, %f510, %f425, %f622;
	fma.rn.f32 	%f624, %f515, %f430, %f623;
	fma.rn.f32 	%f625, %f516, %f435, %f624;
	fma.rn.f32 	%f626, %f517, %f440, %f625;
	fma.rn.f32 	%f1555, %f518, %f445, %f626;
	ld.shared.v4.f32 	{%f627, %f628, %f629, %f630}, [%r79+128];
	fma.rn.f32 	%f631, %f627, %f231, %f1554;
	fma.rn.f32 	%f632, %f628, %f236, %f631;
	fma.rn.f32 	%f633, %f629, %f241, %f632;
	fma.rn.f32 	%f634, %f630, %f246, %f633;
	ld.shared.v4.f32 	{%f635, %f636, %f637, %f638}, [%r79+144];
	fma.rn.f32 	%f639, %f635, %f255, %f634;
	fma.rn.f32 	%f640, %f636, %f260, %f639;
	fma.rn.f32 	%f641, %f637, %f265, %f640;
	fma.rn.f32 	%f642, %f638, %f270, %f641;
	ld.shared.v4.f32 	{%f643, %f644, %f645, %f646}, [%r79+160];
	fma.rn.f32 	%f647, %f643, %f279, %f642;
	fma.rn.f32 	%f648, %f644, %f284, %f647;
	fma.rn.f32 	%f649, %f645, %f289, %f648;
	fma.rn.f32 	%f650, %f646, %f294, %f649;
	ld.shared.v4.f32 	{%f651, %f652, %f653, %f654}, [%r79+176];
	fma.rn.f32 	%f655, %f651, %f303, %f650;
	fma.rn.f32 	%f656, %f652, %f308, %f655;
	fma.rn.f32 	%f657, %f653, %f313, %f656;
	fma.rn.f32 	%f1554, %f654, %f318, %f657;
	fma.rn.f32 	%f658, %f627, %f232, %f1553;
	fma.rn.f32 	%f659, %f628, %f237, %f658;
	fma.rn.f32 	%f660, %f629, %f242, %f659;
	fma.rn.f32 	%f661, %f630, %f247, %f660;
	fma.rn.f32 	%f662, %f635, %f256, %f661;
	fma.rn.f32 	%f663, %f636, %f261, %f662;
	fma.rn.f32 	%f664, %f637, %f266, %f663;
	fma.rn.f32 	%f665, %f638, %f271, %f664;
	fma.rn.f32 	%f666, %f643, %f280, %f665;
	fma.rn.f32 	%f667, %f644, %f285, %f666;
	fma.rn.f32 	%f668, %f645, %f290, %f667;
	fma.rn.f32 	%f669, %f646, %f295, %f668;
	fma.rn.f32 	%f670, %f651, %f304, %f669;
	fma.rn.f32 	%f671, %f652, %f309, %f670;
	fma.rn.f32 	%f672, %f653, %f314, %f671;
	fma.rn.f32 	%f1553, %f654, %f319, %f672;
	fma.rn.f32 	%f673, %f627, %f233, %f1552;
	fma.rn.f32 	%f674, %f628, %f238, %f673;
	fma.rn.f32 	%f675, %f629, %f243, %f674;
	fma.rn.f32 	%f676, %f630, %f248, %f675;
	fma.rn.f32 	%f677, %f635, %f257, %f676;
	fma.rn.f32 	%f678, %f636, %f262, %f677;
	fma.rn.f32 	%f679, %f637, %f267, %f678;
	fma.rn.f32 	%f680, %f638, %f272, %f679;
	fma.rn.f32 	%f681, %f643, %f281, %f680;
	fma.rn.f32 	%f682, %f644, %f286, %f681;
	fma.rn.f32 	%f683, %f645, %f291, %f682;
	fma.rn.f32 	%f684, %f646, %f296, %f683;
	fma.rn.f32 	%f685, %f651, %f305, %f684;
	fma.rn.f32 	%f686, %f652, %f310, %f685;
	fma.rn.f32 	%f687, %f653, %f315, %f686;
	fma.rn.f32 	%f1552, %f654, %f320, %f687;
	fma.rn.f32 	%f688, %f627, %f234, %f1551;
	fma.rn.f32 	%f689, %f628, %f239, %f688;
	fma.rn.f32 	%f690, %f629, %f244, %f689;
	fma.rn.f32 	%f691, %f630, %f249, %f690;
	fma.rn.f32 	%f692, %f635, %f258, %f691;
	fma.rn.f32 	%f693, %f636, %f263, %f692;
	fma.rn.f32 	%f694, %f637, %f268, %f693;
	fma.rn.f32 	%f695, %f638, %f273, %f694;
	fma.rn.f32 	%f696, %f643, %f282, %f695;
	fma.rn.f32 	%f697, %f644, %f287, %f696;
	fma.rn.f32 	%f698, %f645, %f292, %f697;
	fma.rn.f32 	%f699, %f646, %f297, %f698;
	fma.rn.f32 	%f700, %f651, %f306, %f699;
	fma.rn.f32 	%f701, %f652, %f311, %f700;
	fma.rn.f32 	%f702, %f653, %f316, %f701;
	fma.rn.f32 	%f1551, %f654, %f321, %f702;
	fma.rn.f32 	%f703, %f627, %f367, %f1550;
	fma.rn.f32 	%f704, %f628, %f372, %f703;
	fma.rn.f32 	%f705, %f629, %f377, %f704;
	fma.rn.f32 	%f706, %f630, %f382, %f705;
	fma.rn.f32 	%f707, %f635, %f387, %f706;
	fma.rn.f32 	%f708, %f636, %f392, %f707;
	fma.rn.f32 	%f709, %f637, %f397, %f708;
	fma.rn.f32 	%f710, %f638, %f402, %f709;
	fma.rn.f32 	%f711, %f643, %f407, %f710;
	fma.rn.f32 	%f712, %f644, %f412, %f711;
	fma.rn.f32 	%f713, %f645, %f417, %f712;
	fma.rn.f32 	%f714, %f646, %f422, %f713;
	fma.rn.f32 	%f715, %f651, %f427, %f714;
	fma.rn.f32 	%f716, %f652, %f432, %f715;
	fma.rn.f32 	%f717, %f653, %f437, %f716;
	fma.rn.f32 	%f1550, %f654, %f442, %f717;
	fma.rn.f32 	%f718, %f627, %f368, %f1549;
	fma.rn.f32 	%f719, %f628, %f373, %f718;
	fma.rn.f32 	%f720, %f629, %f378, %f719;
	fma.rn.f32 	%f721, %f630, %f383, %f720;
	fma.rn.f32 	%f722, %f635, %f388, %f721;
	fma.rn.f32 	%f723, %f636, %f393, %f722;
	fma.rn.f32 	%f724, %f637, %f398, %f723;
	fma.rn.f32 	%f725, %f638, %f403, %f724;
	fma.rn.f32 	%f726, %f643, %f408, %f725;
	fma.rn.f32 	%f727, %f644, %f413, %f726;
	fma.rn.f32 	%f728, %f645, %f418, %f727;
	fma.rn.f32 	%f729, %f646, %f423, %f728;
	fma.rn.f32 	%f730, %f651, %f428, %f729;
	fma.rn.f32 	%f731, %f652, %f433, %f730;
	fma.rn.f32 	%f732, %f653, %f438, %f731;
	fma.rn.f32 	%f1549, %f654, %f443, %f732;
	fma.rn.f32 	%f733, %f627, %f369, %f1548;
	fma.rn.f32 	%f734, %f628, %f374, %f733;
	fma.rn.f32 	%f735, %f629, %f379, %f734;
	fma.rn.f32 	%f736, %f630, %f384, %f735;
	fma.rn.f32 	%f737, %f635, %f389, %f736;
	fma.rn.f32 	%f738, %f636, %f394, %f737;
	fma.rn.f32 	%f739, %f637, %f399, %f738;
	fma.rn.f32 	%f740, %f638, %f404, %f739;
	fma.rn.f32 	%f741, %f643, %f409, %f740;
	fma.rn.f32 	%f742, %f644, %f414, %f741;
	fma.rn.f32 	%f743, %f645, %f419, %f742;
	fma.rn.f32 	%f744, %f646, %f424, %f743;
	fma.rn.f32 	%f745, %f651, %f429, %f744;
	fma.rn.f32 	%f746, %f652, %f434, %f745;
	fma.rn.f32 	%f747, %f653, %f439, %f746;
	fma.rn.f32 	%f1548, %f654, %f444, %f747;
	fma.rn.f32 	%f748, %f627, %f370, %f1547;
	fma.rn.f32 	%f749, %f628, %f375, %f748;
	fma.rn.f32 	%f750, %f629, %f380, %f749;
	fma.rn.f32 	%f751, %f630, %f385, %f750;
	fma.rn.f32 	%f752, %f635, %f390, %f751;
	fma.rn.f32 	%f753, %f636, %f395, %f752;
	fma.rn.f32 	%f754, %f637, %f400, %f753;
	fma.rn.f32 	%f755, %f638, %f405, %f754;
	fma.rn.f32 	%f756, %f643, %f410, %f755;
	fma.rn.f32 	%f757, %f644, %f415, %f756;
	fma.rn.f32 	%f758, %f645, %f420, %f757;
	fma.rn.f32 	%f759, %f646, %f425, %f758;
	fma.rn.f32 	%f760, %f651, %f430, %f759;
	fma.rn.f32 	%f761, %f652, %f435, %f760;
	fma.rn.f32 	%f762, %f653, %f440, %f761;
	fma.rn.f32 	%f1547, %f654, %f445, %f762;
	ld.shared.v4.f32 	{%f763, %f764, %f765, %f766}, [%r79+192];
	fma.rn.f32 	%f767, %f763, %f231, %f1546;
	fma.rn.f32 	%f768, %f764, %f236, %f767;
	fma.rn.f32 	%f769, %f765, %f241, %f768;
	fma.rn.f32 	%f770, %f766, %f246, %f769;
	ld.shared.v4.f32 	{%f771, %f772, %f773, %f774}, [%r79+208];
	fma.rn.f32 	%f775, %f771, %f255, %f770;
	fma.rn.f32 	%f776, %f772, %f260, %f775;
	fma.rn.f32 	%f777, %f773, %f265, %f776;
	fma.rn.f32 	%f778, %f774, %f270, %f777;
	ld.shared.v4.f32 	{%f779, %f780, %f781, %f782}, [%r79+224];
	fma.rn.f32 	%f783, %f779, %f279, %f778;
	fma.rn.f32 	%f784, %f780, %f284, %f783;
	fma.rn.f32 	%f785, %f781, %f289, %f784;
	fma.rn.f32 	%f786, %f782, %f294, %f785;
	ld.shared.v4.f32 	{%f787, %f788, %f789, %f790}, [%r79+240];
	fma.rn.f32 	%f791, %f787, %f303, %f786;
	fma.rn.f32 	%f792, %f788, %f308, %f791;
	fma.rn.f32 	%f793, %f789, %f313, %f792;
	fma.rn.f32 	%f1546, %f790, %f318, %f793;
	fma.rn.f32 	%f794, %f763, %f232, %f1545;
	fma.rn.f32 	%f795, %f764, %f237, %f794;
	fma.rn.f32 	%f796, %f765, %f242, %f795;
	fma.rn.f32 	%f797, %f766, %f247, %f796;
	fma.rn.f32 	%f798, %f771, %f256, %f797;
	fma.rn.f32 	%f799, %f772, %f261, %f798;
	fma.rn.f32 	%f800, %f773, %f266, %f799;
	fma.rn.f32 	%f801, %f774, %f271, %f800;
	fma.rn.f32 	%f802, %f779, %f280, %f801;
	fma.rn.f32 	%f803, %f780, %f285, %f802;
	fma.rn.f32 	%f804, %f781, %f290, %f803;
	fma.rn.f32 	%f805, %f782, %f295, %f804;
	fma.rn.f32 	%f806, %f787, %f304, %f805;
	fma.rn.f32 	%f807, %f788, %f309, %f806;
	fma.rn.f32 	%f808, %f789, %f314, %f807;
	fma.rn.f32 	%f1545, %f790, %f319, %f808;
	fma.rn.f32 	%f809, %f763, %f233, %f1544;
	fma.rn.f32 	%f810, %f764, %f238, %f809;
	fma.rn.f32 	%f811, %f765, %f243, %f810;
	fma.rn.f32 	%f812, %f766, %f248, %f811;
	fma.rn.f32 	%f813, %f771, %f257, %f812;
	fma.rn.f32 	%f814, %f772, %f262, %f813;
	fma.rn.f32 	%f815, %f773, %f267, %f814;
	fma.rn.f32 	%f816, %f774, %f272, %f815;
	fma.rn.f32 	%f817, %f779, %f281, %f816;
	fma.rn.f32 	%f818, %f780, %f286, %f817;
	fma.rn.f32 	%f819, %f781, %f291, %f818;
	fma.rn.f32 	%f820, %f782, %f296, %f819;
	fma.rn.f32 	%f821, %f787, %f305, %f820;
	fma.rn.f32 	%f822, %f788, %f310, %f821;
	fma.rn.f32 	%f823, %f789, %f315, %f822;
	fma.rn.f32 	%f1544, %f790, %f320, %f823;
	fma.rn.f32 	%f824, %f763, %f234, %f1543;
	fma.rn.f32 	%f825, %f764, %f239, %f824;
	fma.rn.f32 	%f826, %f765, %f244, %f825;
	fma.rn.f32 	%f827, %f766, %f249, %f826;
	fma.rn.f32 	%f828, %f771, %f258, %f827;
	fma.rn.f32 	%f829, %f772, %f263, %f828;
	fma.rn.f32 	%f830, %f773, %f268, %f829;
	fma.rn.f32 	%f831, %f774, %f273, %f830;
	fma.rn.f32 	%f832, %f779, %f282, %f831;
	fma.rn.f32 	%f833, %f780, %f287, %f832;
	fma.rn.f32 	%f834, %f781, %f292, %f833;
	fma.rn.f32 	%f835, %f782, %f297, %f834;
	fma.rn.f32 	%f836, %f787, %f306, %f835;
	fma.rn.f32 	%f837, %f788, %f311, %f836;
	fma.rn.f32 	%f838, %f789, %f316, %f837;
	fma.rn.f32 	%f1543, %f790, %f321, %f838;
	fma.rn.f32 	%f839, %f763, %f367, %f1542;
	fma.rn.f32 	%f840, %f764, %f372, %f839;
	fma.rn.f32 	%f841, %f765, %f377, %f840;
	fma.rn.f32 	%f842, %f766, %f382, %f841;
	fma.rn.f32 	%f843, %f771, %f387, %f842;
	fma.rn.f32 	%f844, %f772, %f392, %f843;
	fma.rn.f32 	%f845, %f773, %f397, %f844;
	fma.rn.f32 	%f846, %f774, %f402, %f845;
	fma.rn.f32 	%f847, %f779, %f407, %f846;
	fma.rn.f32 	%f848, %f780, %f412, %f847;
	fma.rn.f32 	%f849, %f781, %f417, %f848;
	fma.rn.f32 	%f850, %f782, %f422, %f849;
	fma.rn.f32 	%f851, %f787, %f427, %f850;
	fma.rn.f32 	%f852, %f788, %f432, %f851;
	fma.rn.f32 	%f853, %f789, %f437, %f852;
	fma.rn.f32 	%f1542, %f790, %f442, %f853;
	fma.rn.f32 	%f854, %f763, %f368, %f1541;
	fma.rn.f32 	%f855, %f764, %f373, %f854;
	fma.rn.f32 	%f856, %f765, %f378, %f855;
	fma.rn.f32 	%f857, %f766, %f383, %f856;
	fma.rn.f32 	%f858, %f771, %f388, %f857;
	fma.rn.f32 	%f859, %f772, %f393, %f858;
	fma.rn.f32 	%f860, %f773, %f398, %f859;
	fma.rn.f32 	%f861, %f774, %f403, %f860;
	fma.rn.f32 	%f862, %f779, %f408, %f861;
	fma.rn.f32 	%f863, %f780, %f413, %f862;
	fma.rn.f32 	%f864, %f781, %f418, %f863;
	fma.rn.f32 	%f865, %f782, %f423, %f864;
	fma.rn.f32 	%f866, %f787, %f428, %f865;
	fma.rn.f32 	%f867, %f788, %f433, %f866;
	fma.rn.f32 	%f868, %f789, %f438, %f867;
	fma.rn.f32 	%f1541, %f790, %f443, %f868;
	fma.rn.f32 	%f869, %f763, %f369, %f1540;
	fma.rn.f32 	%f870, %f764, %f374, %f869;
	fma.rn.f32 	%f871, %f765, %f379, %f870;
	fma.rn.f32 	%f872, %f766, %f384, %f871;
	fma.rn.f32 	%f873, %f771, %f389, %f872;
	fma.rn.f32 	%f874, %f772, %f394, %f873;
	fma.rn.f32 	%f875, %f773, %f399, %f874;
	fma.rn.f32 	%f876, %f774, %f404, %f875;
	fma.rn.f32 	%f877, %f779, %f409, %f876;
	fma.rn.f32 	%f878, %f780, %f414, %f877;
	fma.rn.f32 	%f879, %f781, %f419, %f878;
	fma.rn.f32 	%f880, %f782, %f424, %f879;
	fma.rn.f32 	%f881, %f787, %f429, %f880;
	fma.rn.f32 	%f882, %f788, %f434, %f881;
	fma.rn.f32 	%f883, %f789, %f439, %f882;
	fma.rn.f32 	%f1540, %f790, %f444, %f883;
	fma.rn.f32 	%f884, %f763, %f370, %f1539;
	fma.rn.f32 	%f885, %f764, %f375, %f884;
	fma.rn.f32 	%f886, %f765, %f380, %f885;
	fma.rn.f32 	%f887, %f766, %f385, %f886;
	fma.rn.f32 	%f888, %f771, %f390, %f887;
	fma.rn.f32 	%f889, %f772, %f395, %f888;
	fma.rn.f32 	%f890, %f773, %f400, %f889;
	fma.rn.f32 	%f891, %f774, %f405, %f890;
	fma.rn.f32 	%f892, %f779, %f410, %f891;
	fma.rn.f32 	%f893, %f780, %f415, %f892;
	fma.rn.f32 	%f894, %f781, %f420, %f893;
	fma.rn.f32 	%f895, %f782, %f425, %f894;
	fma.rn.f32 	%f896, %f787, %f430, %f895;
	fma.rn.f32 	%f897, %f788, %f435, %f896;
	fma.rn.f32 	%f898, %f789, %f440, %f897;
	fma.rn.f32 	%f1539, %f790, %f445, %f898;
	ld.shared.v4.f32 	{%f899, %f900, %f901, %f902}, [%r79+256];
	fma.rn.f32 	%f903, %f899, %f231, %f1538;
	fma.rn.f32 	%f904, %f900, %f236, %f903;
	fma.rn.f32 	%f905, %f901, %f241, %f904;
	fma.rn.f32 	%f906, %f902, %f246, %f905;
	ld.shared.v4.f32 	{%f907, %f908, %f909, %f910}, [%r79+272];
	fma.rn.f32 	%f911, %f907, %f255, %f906;
	fma.rn.f32 	%f912, %f908, %f260, %f911;
	fma.rn.f32 	%f913, %f909, %f265, %f912;
	fma.rn.f32 	%f914, %f910, %f270, %f913;
	ld.shared.v4.f32 	{%f915, %f916, %f917, %f918}, [%r79+288];
	fma.rn.f32 	%f919, %f915, %f279, %f914;
	fma.rn.f32 	%f920, %f916, %f284, %f919;
	fma.rn.f32 	%f921, %f917, %f289, %f920;
	fma.rn.f32 	%f922, %f918, %f294, %f921;
	ld.shared.v4.f32 	{%f923, %f924, %f925, %f926}, [%r79+304];
	fma.rn.f32 	%f927, %f923, %f303, %f922;
	fma.rn.f32 	%f928, %f924, %f308, %f927;
	fma.rn.f32 	%f929, %f925, %f313, %f928;
	fma.rn.f32 	%f1538, %f926, %f318, %f929;
	fma.rn.f32 	%f930, %f899, %f232, %f1537;
	fma.rn.f32 	%f931, %f900, %f237, %f930;
	fma.rn.f32 	%f932, %f901, %f242, %f931;
	fma.rn.f32 	%f933, %f902, %f247, %f932;
	fma.rn.f32 	%f934, %f907, %f256, %f933;
	fma.rn.f32 	%f935, %f908, %f261, %f934;
	fma.rn.f32 	%f936, %f909, %f266, %f935;
	fma.rn.f32 	%f937, %f910, %f271, %f936;
	fma.rn.f32 	%f938, %f915, %f280, %f937;
	fma.rn.f32 	%f939, %f916, %f285, %f938;
	fma.rn.f32 	%f940, %f917, %f290, %f939;
	fma.rn.f32 	%f941, %f918, %f295, %f940;
	fma.rn.f32 	%f942, %f923, %f304, %f941;
	fma.rn.f32 	%f943, %f924, %f309, %f942;
	fma.rn.f32 	%f944, %f925, %f314, %f943;
	fma.rn.f32 	%f1537, %f926, %f319, %f944;
	fma.rn.f32 	%f945, %f899, %f233, %f1536;
	fma.rn.f32 	%f946, %f900, %f238, %f945;
	fma.rn.f32 	%f947, %f901, %f243, %f946;
	fma.rn.f32 	%f948, %f902, %f248, %f947;
	fma.rn.f32 	%f949, %f907, %f257, %f948;
	fma.rn.f32 	%f950, %f908, %f262, %f949;
	fma.rn.f32 	%f951, %f909, %f267, %f950;
	fma.rn.f32 	%f952, %f910, %f272, %f951;
	fma.rn.f32 	%f953, %f915, %f281, %f952;
	fma.rn.f32 	%f954, %f916, %f286, %f953;
	fma.rn.f32 	%f955, %f917, %f291, %f954;
	fma.rn.f32 	%f956, %f918, %f296, %f955;
	fma.rn.f32 	%f957, %f923, %f305, %f956;
	fma.rn.f32 	%f958, %f924, %f310, %f957;
	fma.rn.f32 	%f959, %f925, %f315, %f958;
	fma.rn.f32 	%f1536, %f926, %f320, %f959;
	fma.rn.f32 	%f960, %f899, %f234, %f1535;
	fma.rn.f32 	%f961, %f900, %f239, %f960;
	fma.rn.f32 	%f962, %f901, %f244, %f961;
	fma.rn.f32 	%f963, %f902, %f249, %f962;
	fma.rn.f32 	%f964, %f907, %f258, %f963;
	fma.rn.f32 	%f965, %f908, %f263, %f964;
	fma.rn.f32 	%f966, %f909, %f268, %f965;
	fma.rn.f32 	%f967, %f910, %f273, %f966;
	fma.rn.f32 	%f968, %f915, %f282, %f967;
	fma.rn.f32 	%f969, %f916, %f287, %f968;
	fma.rn.f32 	%f970, %f917, %f292, %f969;
	fma.rn.f32 	%f971, %f918, %f297, %f970;
	fma.rn.f32 	%f972, %f923, %f306, %f971;
	fma.rn.f32 	%f973, %f924, %f311, %f972;
	fma.rn.f32 	%f974, %f925, %f316, %f973;
	fma.rn.f32 	%f1535, %f926, %f321, %f974;
	fma.rn.f32 	%f975, %f899, %f367, %f1534;
	fma.rn.f32 	%f976, %f900, %f372, %f975;
	fma.rn.f32 	%f977, %f901, %f377, %f976;
	fma.rn.f32 	%f978, %f902, %f382, %f977;
	fma.rn.f32 	%f979, %f907, %f387, %f978;
	fma.rn.f32 	%f980, %f908, %f392, %f979;
	fma.rn.f32 	%f981, %f909, %f397, %f980;
	fma.rn.f32 	%f982, %f910, %f402, %f981;
	fma.rn.f32 	%f983, %f915, %f407, %f982;
	fma.rn.f32 	%f984, %f916, %f412, %f983;
	fma.rn.f32 	%f985, %f917, %f417, %f984;
	fma.rn.f32 	%f986, %f918, %f422, %f985;
	fma.rn.f32 	%f987, %f923, %f427, %f986;
	fma.rn.f32 	%f988, %f924, %f432, %f987;
	fma.rn.f32 	%f989, %f925, %f437, %f988;
	fma.rn.f32 	%f1534, %f926, %f442, %f989;
	fma.rn.f32 	%f990, %f899, %f368, %f1533;
	fma.rn.f32 	%f991, %f900, %f373, %f990;
	fma.rn.f32 	%f992, %f901, %f378, %f991;
	fma.rn.f32 	%f993, %f902, %f383, %f992;
	fma.rn.f32 	%f994, %f907, %f388, %f993;
	fma.rn.f32 	%f995, %f908, %f393, %f994;
	fma.rn.f32 	%f996, %f909, %f398, %f995;
	fma.rn.f32 	%f997, %f910, %f403, %f996;
	fma.rn.f32 	%f998, %f915, %f408, %f997;
	fma.rn.f32 	%f999, %f916, %f413, %f998;
	fma.rn.f32 	%f1000, %f917, %f418, %f999;
	fma.rn.f32 	%f1001, %f918, %f423, %f1000;
	fma.rn.f32 	%f1002, %f923, %f428, %f1001;
	fma.rn.f32 	%f1003, %f924, %f433, %f1002;
	fma.rn.f32 	%f1004, %f925, %f438, %f1003;
	fma.rn.f32 	%f1533, %f926, %f443, %f1004;
	fma.rn.f32 	%f1005, %f899, %f369, %f1532;
	fma.rn.f32 	%f1006, %f900, %f374, %f1005;
	fma.rn.f32 	%f1007, %f901, %f379, %f1006;
	fma.rn.f32 	%f1008, %f902, %f384, %f1007;
	fma.rn.f32 	%f1009, %f907, %f389, %f1008;
	fma.rn.f32 	%f1010, %f908, %f394, %f1009;
	fma.rn.f32 	%f1011, %f909, %f399, %f1010;
	fma.rn.f32 	%f1012, %f910, %f404, %f1011;
	fma.rn.f32 	%f1013, %f915, %f409, %f1012;
	fma.rn.f32 	%f1014, %f916, %f414, %f1013;
	fma.rn.f32 	%f1015, %f917, %f419, %f1014;
	fma.rn.f32 	%f1016, %f918, %f424, %f1015;
	fma.rn.f32 	%f1017, %f923, %f429, %f1016;
	fma.rn.f32 	%f1018, %f924, %f434, %f1017;
	fma.rn.f32 	%f1019, %f925, %f439, %f1018;
	fma.rn.f32 	%f1532, %f926, %f444, %f1019;
	fma.rn.f32 	%f1020, %f899, %f370, %f1531;
	fma.rn.f32 	%f1021, %f900, %f375, %f1020;
	fma.rn.f32 	%f1022, %f901, %f380, %f1021;
	fma.rn.f32 	%f1023, %f902, %f385, %f1022;
	fma.rn.f32 	%f1024, %f907, %f390, %f1023;
	fma.rn.f32 	%f1025, %f908, %f395, %f1024;
	fma.rn.f32 	%f1026, %f909, %f400, %f1025;
	fma.rn.f32 	%f1027, %f910, %f405, %f1026;
	fma.rn.f32 	%f1028, %f915, %f410, %f1027;
	fma.rn.f32 	%f1029, %f916, %f415, %f1028;
	fma.rn.f32 	%f1030, %f917, %f420, %f1029;
	fma.rn.f32 	%f1031, %f918, %f425, %f1030;
	fma.rn.f32 	%f1032, %f923, %f430, %f1031;
	fma.rn.f32 	%f1033, %f924, %f435, %f1032;
	fma.rn.f32 	%f1034, %f925, %f440, %f1033;
	fma.rn.f32 	%f1531, %f926, %f445, %f1034;
	ld.shared.v4.f32 	{%f1035, %f1036, %f1037, %f1038}, [%r79+320];
	fma.rn.f32 	%f1039, %f1035, %f231, %f1530;
	fma.rn.f32 	%f1040, %f1036, %f236, %f1039;
	fma.rn.f32 	%f1041, %f1037, %f241, %f1040;
	fma.rn.f32 	%f1042, %f1038, %f246, %f1041;
	ld.shared.v4.f32 	{%f1043, %f1044, %f1045, %f1046}, [%r79+336];
	fma.rn.f32 	%f1047, %f1043, %f255, %f1042;
	fma.rn.f32 	%f1048, %f1044, %f260, %f1047;
	fma.rn.f32 	%f1049, %f1045, %f265, %f1048;
	fma.rn.f32 	%f1050, %f1046, %f270, %f1049;
	ld.shared.v4.f32 	{%f1051, %f1052, %f1053, %f1054}, [%r79+352];
	fma.rn.f32 	%f1055, %f1051, %f279, %f1050;
	fma.rn.f32 	%f1056, %f1052, %f284, %f1055;
	fma.rn.f32 	%f1057, %f1053, %f289, %f1056;
	fma.rn.f32 	%f1058, %f1054, %f294, %f1057;
	ld.shared.v4.f32 	{%f1059, %f1060, %f1061, %f1062}, [%r79+368];
	fma.rn.f32 	%f1063, %f1059, %f303, %f1058;
	fma.rn.f32 	%f1064, %f1060, %f308, %f1063;
	fma.rn.f32 	%f1065, %f1061, %f313, %f1064;
	fma.rn.f32 	%f1530, %f1062, %f318, %f1065;
	fma.rn.f32 	%f1066, %f1035, %f232, %f1529;
	fma.rn.f32 	%f1067, %f1036, %f237, %f1066;
	fma.rn.f32 	%f1068, %f1037, %f242, %f1067;
	fma.rn.f32 	%f1069, %f1038, %f247, %f1068;
	fma.rn.f32 	%f1070, %f1043, %f256, %f1069;
	fma.rn.f32 	%f1071, %f1044, %f261, %f1070;
	fma.rn.f32 	%f1072, %f1045, %f266, %f1071;
	fma.rn.f32 	%f1073, %f1046, %f271, %f1072;
	fma.rn.f32 	%f1074, %f1051, %f280, %f1073;
	fma.rn.f32 	%f1075, %f1052, %f285, %f1074;
	fma.rn.f32 	%f1076, %f1053, %f290, %f1075;
	fma.rn.f32 	%f1077, %f1054, %f295, %f1076;
	fma.rn.f32 	%f1078, %f1059, %f304, %f1077;
	fma.rn.f32 	%f1079, %f1060, %f309, %f1078;
	fma.rn.f32 	%f1080, %f1061, %f314, %f1079;
	fma.rn.f32 	%f1529, %f1062, %f319, %f1080;
	fma.rn.f32 	%f1081, %f1035, %f233, %f1528;
	fma.rn.f32 	%f1082, %f1036, %f238, %f1081;
	fma.rn.f32 	%f1083, %f1037, %f243, %f1082;
	fma.rn.f32 	%f1084, %f1038, %f248, %f1083;
	fma.rn.f32 	%f1085, %f1043, %f257, %f1084;
	fma.rn.f32 	%f1086, %f1044, %f262, %f1085;
	fma.rn.f32 	%f1087, %f1045, %f267, %f1086;
	fma.rn.f32 	%f1088, %f1046, %f272, %f1087;
	fma.rn.f32 	%f1089, %f1051, %f281, %f1088;
	fma.rn.f32 	%f1090, %f1052, %f286, %f1089;
	fma.rn.f32 	%f1091, %f1053, %f291, %f1090;
	fma.rn.f32 	%f1092, %f1054, %f296, %f1091;
	fma.rn.f32 	%f1093, %f1059, %f305, %f1092;
	fma.rn.f32 	%f1094, %f1060, %f310, %f1093;
	fma.rn.f32 	%f1095, %f1061, %f315, %f1094;
	fma.rn.f32 	%f1528, %f1062, %f320, %f1095;
	fma.rn.f32 	%f1096, %f1035, %f234, %f1527;
	fma.rn.f32 	%f1097, %f1036, %f239, %f1096;
	fma.rn.f32 	%f1098, %f1037, %f244, %f1097;
	fma.rn.f32 	%f1099, %f1038, %f249, %f1098;
	fma.rn.f32 	%f1100, %f1043, %f258, %f1099;
	fma.rn.f32 	%f1101, %f1044, %f263, %f1100;
	fma.rn.f32 	%f1102, %f1045, %f268, %f1101;
	fma.rn.f32 	%f1103, %f1046, %f273, %f1102;
	fma.rn.f32 	%f1104, %f1051, %f282, %f1103;
	fma.rn.f32 	%f1105, %f1052, %f287, %f1104;
	fma.rn.f32 	%f1106, %f1053, %f292, %f1105;
	fma.rn.f32 	%f1107, %f1054, %f297, %f1106;
	fma.rn.f32 	%f1108, %f1059, %f306, %f1107;
	fma.rn.f32 	%f1109, %f1060, %f311, %f1108;
	fma.rn.f32 	%f1110, %f1061, %f316, %f1109;
	fma.rn.f32 	%f1527, %f1062, %f321, %f1110;
	fma.rn.f32 	%f1111, %f1035, %f367, %f1526;
	fma.rn.f32 	%f1112, %f1036, %f372, %f1111;
	fma.rn.f32 	%f1113, %f1037, %f377, %f1112;
	fma.rn.f32 	%f1114, %f1038, %f382, %f1113;
	fma.rn.f32 	%f1115, %f1043, %f387, %f1114;
	fma.rn.f32 	%f1116, %f1044, %f392, %f1115;
	fma.rn.f32 	%f1117, %f1045, %f397, %f1116;
	fma.rn.f32 	%f1118, %f1046, %f402, %f1117;
	fma.rn.f32 	%f1119, %f1051, %f407, %f1118;
	fma.rn.f32 	%f1120, %f1052, %f412, %f1119;
	fma.rn.f32 	%f1121, %f1053, %f417, %f1120;
	fma.rn.f32 	%f1122, %f1054, %f422, %f1121;
	fma.rn.f32 	%f1123, %f1059, %f427, %f1122;
	fma.rn.f32 	%f1124, %f1060, %f432, %f1123;
	fma.rn.f32 	%f1125, %f1061, %f437, %f1124;
	fma.rn.f32 	%f1526, %f1062, %f442, %f1125;
	fma.rn.f32 	%f1126, %f1035, %f368, %f1525;
	fma.rn.f32 	%f1127, %f1036, %f373, %f1126;
	fma.rn.f32 	%f1128, %f1037, %f378, %f1127;
	fma.rn.f32 	%f1129, %f1038, %f383, %f1128;
	fma.rn.f32 	%f1130, %f1043, %f388, %f1129;
	fma.rn.f32 	%f1131, %f1044, %f393, %f1130;
	fma.rn.f32 	%f1132, %f1045, %f398, %f1131;
	fma.rn.f32 	%f1133, %f1046, %f403, %f1132;
	fma.rn.f32 	%f1134, %f1051, %f408, %f1133;
	fma.rn.f32 	%f1135, %f1052, %f413, %f1134;
	fma.rn.f32 	%f1136, %f1053, %f418, %f1135;
	fma.rn.f32 	%f1137, %f1054, %f423, %f1136;
	fma.rn.f32 	%f1138, %f1059, %f428, %f1137;
	fma.rn.f32 	%f1139, %f1060, %f433, %f1138;
	fma.rn.f32 	%f1140, %f1061, %f438, %f1139;
	fma.rn.f32 	%f1525, %f1062, %f443, %f1140;
	fma.rn.f32 	%f1141, %f1035, %f369, %f1524;
	fma.rn.f32 	%f1142, %f1036, %f374, %f1141;
	fma.rn.f32 	%f1143, %f1037, %f379, %f1142;
	fma.rn.f32 	%f1144, %f1038, %f384, %f1143;
	fma.rn.f32 	%f1145, %f1043, %f389, %f1144;
	fma.rn.f32 	%f1146, %f1044, %f394, %f1145;
	fma.rn.f32 	%f1147, %f1045, %f399, %f1146;
	fma.rn.f32 	%f1148, %f1046, %f404, %f1147;
	fma.rn.f32 	%f1149, %f1051, %f409, %f1148;
	fma.rn.f32 	%f1150, %f1052, %f414, %f1149;
	fma.rn.f32 	%f1151, %f1053, %f419, %f1150;
	fma.rn.f32 	%f1152, %f1054, %f424, %f1151;
	fma.rn.f32 	%f1153, %f1059, %f429, %f1152;
	fma.rn.f32 	%f1154, %f1060, %f434, %f1153;
	fma.rn.f32 	%f1155, %f1061, %f439, %f1154;
	fma.rn.f32 	%f1524, %f1062, %f444, %f1155;
	fma.rn.f32 	%f1156, %f1035, %f370, %f1523;
	fma.rn.f32 	%f1157, %f1036, %f375, %f1156;
	fma.rn.f32 	%f1158, %f1037, %f380, %f1157;
	fma.rn.f32 	%f1159, %f1038, %f385, %f1158;
	fma.rn.f32 	%f1160, %f1043, %f390, %f1159;
	fma.rn.f32 	%f1161, %f1044, %f395, %f1160;
	fma.rn.f32 	%f1162, %f1045, %f400, %f1161;
	fma.rn.f32 	%f1163, %f1046, %f405, %f1162;
	fma.rn.f32 	%f1164, %f1051, %f410, %f1163;
	fma.rn.f32 	%f1165, %f1052, %f415, %f1164;
	fma.rn.f32 	%f1166, %f1053, %f420, %f1165;
	fma.rn.f32 	%f1167, %f1054, %f425, %f1166;
	fma.rn.f32 	%f1168, %f1059, %f430, %f1167;
	fma.rn.f32 	%f1169, %f1060, %f435, %f1168;
	fma.rn.f32 	%f1170, %f1061, %f440, %f1169;
	fma.rn.f32 	%f1523, %f1062, %f445, %f1170;
	ld.shared.v4.f32 	{%f1171, %f1172, %f1173, %f1174}, [%r79+384];
	fma.rn.f32 	%f1175, %f1171, %f231, %f1522;
	fma.rn.f32 	%f1176, %f1172, %f236, %f1175;
	fma.rn.f32 	%f1177, %f1173, %f241, %f1176;
	fma.rn.f32 	%f1178, %f1174, %f246, %f1177;
	ld.shared.v4.f32 	{%f1179, %f1180, %f1181, %f1182}, [%r79+400];
	fma.rn.f32 	%f1183, %f1179, %f255, %f1178;
	fma.rn.f32 	%f1184, %f1180, %f260, %f1183;
	fma.rn.f32 	%f1185, %f1181, %f265, %f1184;
	fma.rn.f32 	%f1186, %f1182, %f270, %f1185;
	ld.shared.v4.f32 	{%f1187, %f1188, %f1189, %f1190}, [%r79+416];
	fma.rn.f32 	%f1191, %f1187, %f279, %f1186;
	fma.rn.f32 	%f1192, %f1188, %f284, %f1191;
	fma.rn.f32 	%f1193, %f1189, %f289, %f1192;
	fma.rn.f32 	%f1194, %f1190, %f294, %f1193;
	ld.shared.v4.f32 	{%f1195, %f1196, %f1197, %f1198}, [%r79+432];
	fma.rn.f32 	%f1199, %f1195, %f303, %f1194;
	fma.rn.f32 	%f1200, %f1196, %f308, %f1199;
	fma.rn.f32 	%f1201, %f1197, %f313, %f1200;
	fma.rn.f32 	%f1522, %f1198, %f318, %f1201;
	fma.rn.f32 	%f1202, %f1171, %f232, %f1521;
	fma.rn.f32 	%f1203, %f1172, %f237, %f1202;
	fma.rn.f32 	%f1204, %f1173, %f242, %f1203;
	fma.rn.f32 	%f1205, %f1174, %f247, %f1204;
	fma.rn.f32 	%f1206, %f1179, %f256, %f1205;
	fma.rn.f32 	%f1207, %f1180, %f261, %f1206;
	fma.rn.f32 	%f1208, %f1181, %f266, %f1207;
	fma.rn.f32 	%f1209, %f1182, %f271, %f1208;
	fma.rn.f32 	%f1210, %f1187, %f280, %f1209;
	fma.rn.f32 	%f1211, %f1188, %f285, %f1210;
	fma.rn.f32 	%f1212, %f1189, %f290, %f1211;
	fma.rn.f32 	%f1213, %f1190, %f295, %f1212;
	fma.rn.f32 	%f1214, %f1195, %f304, %f1213;
	fma.rn.f32 	%f1215, %f1196, %f309, %f1214;
	fma.rn.f32 	%f1216, %f1197, %f314, %f1215;
	fma.rn.f32 	%f1521, %f1198, %f319, %f1216;
	fma.rn.f32 	%f1217, %f1171, %f233, %f1520;
	fma.rn.f32 	%f1218, %f1172, %f238, %f1217;
	fma.rn.f32 	%f1219, %f1173, %f243, %f1218;
	fma.rn.f32 	%f1220, %f1174, %f248, %f1219;
	fma.rn.f32 	%f1221, %f1179, %f257, %f1220;
	fma.rn.f32 	%f1222, %f1180, %f262, %f1221;
	fma.rn.f32 	%f1223, %f1181, %f267, %f1222;
	fma.rn.f32 	%f1224, %f1182, %f272, %f1223;
	fma.rn.f32 	%f1225, %f1187, %f281, %f1224;
	fma.rn.f32 	%f1226, %f1188, %f286, %f1225;
	fma.rn.f32 	%f1227, %f1189, %f291, %f1226;
	fma.rn.f32 	%f1228, %f1190, %f296, %f1227;
	fma.rn.f32 	%f1229, %f1195, %f305, %f1228;
	fma.rn.f32 	%f1230, %f1196, %f310, %f1229;
	fma.rn.f32 	%f1231, %f1197, %f315, %f1230;
	fma.rn.f32 	%f1520, %f1198, %f320, %f1231;
	fma.rn.f32 	%f1232, %f1171, %f234, %f1519;
	fma.rn.f32 	%f1233, %f1172, %f239, %f1232;
	fma.rn.f32 	%f1234, %f1173, %f244, %f1233;
	fma.rn.f32 	%f1235, %f1174, %f249, %f1234;
	fma.rn.f32 	%f1236, %f1179, %f258, %f1235;
	fma.rn.f32 	%f1237, %f1180, %f263, %f1236;
	fma.rn.f32 	%f1238, %f1181, %f268, %f1237;
	fma.rn.f32 	%f1239, %f1182, %f273, %f1238;
	fma.rn.f32 	%f1240, %f1187, %f282, %f1239;
	fma.rn.f32 	%f1241, %f1188, %f287, %f1240;
	fma.rn.f32 	%f1242, %f1189, %f292, %f1241;
	fma.rn.f32 	%f1243, %f1190, %f297, %f1242;
	fma.rn.f32 	%f1244, %f1195, %f306, %f1243;
	fma.rn.f32 	%f1245, %f1196, %f311, %f1244;
	fma.rn.f32 	%f1246, %f1197, %f316, %f1245;
	fma.rn.f32 	%f1519, %f1198, %f321, %f1246;
	fma.rn.f32 	%f1247, %f1171, %f367, %f1518;
	fma.rn.f32 	%f1248, %f1172, %f372, %f1247;
	fma.rn.f32 	%f1249, %f1173, %f377, %f1248;
	fma.rn.f32 	%f1250, %f1174, %f382, %f1249;
	fma.rn.f32 	%f1251, %f1179, %f387, %f1250;
	fma.rn.f32 	%f1252, %f1180, %f392, %f1251;
	fma.rn.f32 	%f1253, %f1181, %f397, %f1252;
	fma.rn.f32 	%f1254, %f1182, %f402, %f1253;
	fma.rn.f32 	%f1255, %f1187, %f407, %f1254;
	fma.rn.f32 	%f1256, %f1188, %f412, %f1255;
	fma.rn.f32 	%f1257, %f1189, %f417, %f1256;
	fma.rn.f32 	%f1258, %f1190, %f422, %f1257;
	fma.rn.f32 	%f1259, %f1195, %f427, %f1258;
	fma.rn.f32 	%f1260, %f1196, %f432, %f1259;
	fma.rn.f32 	%f1261, %f1197, %f437, %f1260;
	fma.rn.f32 	%f1518, %f1198, %f442, %f1261;
	fma.rn.f32 	%f1262, %f1171, %f368, %f1517;
	fma.rn.f32 	%f1263, %f1172, %f373, %f1262;
	fma.rn.f32 	%f1264, %f1173, %f378, %f1263;
	fma.rn.f32 	%f1265, %f1174, %f383, %f1264;
	fma.rn.f32 	%f1266, %f1179, %f388, %f1265;
	fma.rn.f32 	%f1267, %f1180, %f393, %f1266;
	fma.rn.f32 	%f1268, %f1181, %f398, %f1267;
	fma.rn.f32 	%f1269, %f1182, %f403, %f1268;
	fma.rn.f32 	%f1270, %f1187, %f408, %f1269;
	fma.rn.f32 	%f1271, %f1188, %f413, %f1270;
	fma.rn.f32 	%f1272, %f1189, %f418, %f1271;
	fma.rn.f32 	%f1273, %f1190, %f423, %f1272;
	fma.rn.f32 	%f1274, %f1195, %f428, %f1273;
	fma.rn.f32 	%f1275, %f1196, %f433, %f1274;
	fma.rn.f32 	%f1276, %f1197, %f438, %f1275;
	fma.rn.f32 	%f1517, %f1198, %f443, %f1276;
	fma.rn.f32 	%f1277, %f1171, %f369, %f1516;
	fma.rn.f32 	%f1278, %f1172, %f374, %f1277;
	fma.rn.f32 	%f1279, %f1173, %f379, %f1278;
	fma.rn.f32 	%f1280, %f1174, %f384, %f1279;
	fma.rn.f32 	%f1281, %f1179, %f389, %f1280;
	fma.rn.f32 	%f1282, %f1180, %f394, %f1281;
	fma.rn.f32 	%f1283, %f1181, %f399, %f1282;
	fma.rn.f32 	%f1284, %f1182, %f404, %f1283;
	fma.rn.f32 	%f1285, %f1187, %f409, %f1284;
	fma.rn.f32 	%f1286, %f1188, %f414, %f1285;
	fma.rn.f32 	%f1287, %f1189, %f419, %f1286;
	fma.rn.f32 	%f1288, %f1190, %f424, %f1287;
	fma.rn.f32 	%f1289, %f1195, %f429, %f1288;
	fma.rn.f32 	%f1290, %f1196, %f434, %f1289;
	fma.rn.f32 	%f1291, %f1197, %f439, %f1290;
	fma.rn.f32 	%f1516, %f1198, %f444, %f1291;
	fma.rn.f32 	%f1292, %f1171, %f370, %f1515;
	fma.rn.f32 	%f1293, %f1172, %f375, %f1292;
	fma.rn.f32 	%f1294, %f1173, %f380, %f1293;
	fma.rn.f32 	%f1295, %f1174, %f385, %f1294;
	fma.rn.f32 	%f1296, %f1179, %f390, %f1295;
	fma.rn.f32 	%f1297, %f1180, %f395, %f1296;
	fma.rn.f32 	%f1298, %f1181, %f400, %f1297;
	fma.rn.f32 	%f1299, %f1182, %f405, %f1298;
	fma.rn.f32 	%f1300, %f1187, %f410, %f1299;
	fma.rn.f32 	%f1301, %f1188, %f415, %f1300;
	fma.rn.f32 	%f1302, %f1189, %f420, %f1301;
	fma.rn.f32 	%f1303, %f1190, %f425, %f1302;
	fma.rn.f32 	%f1304, %f1195, %f430, %f1303;
	fma.rn.f32 	%f1305, %f1196, %f435, %f1304;
	fma.rn.f32 	%f1306, %f1197, %f440, %f1305;
	fma.rn.f32 	%f1515, %f1198, %f445, %f1306;
	ld.shared.v4.f32 	{%f1307, %f1308, %f1309, %f1310}, [%r79+448];
	fma.rn.f32 	%f1311, %f1307, %f231, %f1514;
	fma.rn.f32 	%f1312, %f1308, %f236, %f1311;
	fma.rn.f32 	%f1313, %f1309, %f241, %f1312;
	fma.rn.f32 	%f1314, %f1310, %f246, %f1313;
	ld.shared.v4.f32 	{%f1315, %f1316, %f1317, %f1318}, [%r79+464];
	fma.rn.f32 	%f1319, %f1315, %f255, %f1314;
	fma.rn.f32 	%f1320, %f1316, %f260, %f1319;
	fma.rn.f32 	%f1321, %f1317, %f265, %f1320;
	fma.rn.f32 	%f1322, %f1318, %f270, %f1321;
	ld.shared.v4.f32 	{%f1323, %f1324, %f1325, %f1326}, [%r79+480];
	fma.rn.f32 	%f1327, %f1323, %f279, %f1322;
	fma.rn.f32 	%f1328, %f1324, %f284, %f1327;
	fma.rn.f32 	%f1329, %f1325, %f289, %f1328;
	fma.rn.f32 	%f1330, %f1326, %f294, %f1329;
	ld.shared.v4.f32 	{%f1331, %f1332, %f1333, %f1334}, [%r79+496];
	fma.rn.f32 	%f1335, %f1331, %f303, %f1330;
	fma.rn.f32 	%f1336, %f1332, %f308, %f1335;
	fma.rn.f32 	%f1337, %f1333, %f313, %f1336;
	fma.rn.f32 	%f1514, %f1334, %f318, %f1337;
	fma.rn.f32 	%f1338, %f1307, %f232, %f1513;
	fma.rn.f32 	%f1339, %f1308, %f237, %f1338;
	fma.rn.f32 	%f1340, %f1309, %f242, %f1339;
	fma.rn.f32 	%f1341, %f1310, %f247, %f1340;
	fma.rn.f32 	%f1342, %f1315, %f256, %f1341;
	fma.rn.f32 	%f1343, %f1316, %f261, %f1342;
	fma.rn.f32 	%f1344, %f1317, %f266, %f1343;
	fma.rn.f32 	%f1345, %f1318, %f271, %f1344;
	fma.rn.f32 	%f1346, %f1323, %f280, %f1345;
	fma.rn.f32 	%f1347, %f1324, %f285, %f1346;
	fma.rn.f32 	%f1348, %f1325, %f290, %f1347;
	fma.rn.f32 	%f1349, %f1326, %f295, %f1348;
	fma.rn.f32 	%f1350, %f1331, %f304, %f1349;
	fma.rn.f32 	%f1351, %f1332, %f309, %f1350;
	fma.rn.f32 	%f1352, %f1333, %f314, %f1351;
	fma.rn.f32 	%f1513, %f1334, %f319, %f1352;
	fma.rn.f32 	%f1353, %f1307, %f233, %f1512;
	fma.rn.f32 	%f1354, %f1308, %f238, %f1353;
	fma.rn.f32 	%f1355, %f1309, %f243, %f1354;
	fma.rn.f32 	%f1356, %f1310, %f248, %f1355;
	fma.rn.f32 	%f1357, %f1315, %f257, %f1356;
	fma.rn.f32 	%f1358, %f1316, %f262, %f1357;
	fma.rn.f32 	%f1359, %f1317, %f267, %f1358;
	fma.rn.f32 	%f1360, %f1318, %f272, %f1359;
	fma.rn.f32 	%f1361, %f1323, %f281, %f1360;
	fma.rn.f32 	%f1362, %f1324, %f286, %f1361;
	fma.rn.f32 	%f1363, %f1325, %f291, %f1362;
	fma.rn.f32 	%f1364, %f1326, %f296, %f1363;
	fma.rn.f32 	%f1365, %f1331, %f305, %f1364;
	fma.rn.f32 	%f1366, %f1332, %f310, %f1365;
	fma.rn.f32 	%f1367, %f1333, %f315, %f1366;
	fma.rn.f32 	%f1512, %f1334, %f320, %f1367;
	fma.rn.f32 	%f1368, %f1307, %f234, %f1511;
	fma.rn.f32 	%f1369, %f1308, %f239, %f1368;
	fma.rn.f32 	%f1370, %f1309, %f244, %f1369;
	fma.rn.f32 	%f1371, %f1310, %f249, %f1370;
	fma.rn.f32 	%f1372, %f1315, %f258, %f1371;
	fma.rn.f32 	%f1373, %f1316, %f263, %f1372;
	fma.rn.f32 	%f1374, %f1317, %f268, %f1373;
	fma.rn.f32 	%f1375, %f1318, %f273, %f1374;
	fma.rn.f32 	%f1376, %f1323, %f282, %f1375;
	fma.rn.f32 	%f1377, %f1324, %f287, %f1376;
	fma.rn.f32 	%f1378, %f1325, %f292, %f1377;
	fma.rn.f32 	%f1379, %f1326, %f297, %f1378;
	fma.rn.f32 	%f1380, %f1331, %f306, %f1379;
	fma.rn.f32 	%f1381, %f1332, %f311, %f1380;
	fma.rn.f32 	%f1382, %f1333, %f316, %f1381;
	fma.rn.f32 	%f1511, %f1334, %f321, %f1382;
	fma.rn.f32 	%f1383, %f1307, %f367, %f1510;
	fma.rn.f32 	%f1384, %f1308, %f372, %f1383;
	fma.rn.f32 	%f1385, %f1309, %f377, %f1384;
	fma.rn.f32 	%f1386, %f1310, %f382, %f1385;
	fma.rn.f32 	%f1387, %f1315, %f387, %f1386;
	fma.rn.f32 	%f1388, %f1316, %f392, %f1387;
	fma.rn.f32 	%f1389, %f1317, %f397, %f1388;
	fma.rn.f32 	%f1390, %f1318, %f402, %f1389;
	fma.rn.f32 	%f1391, %f1323, %f407, %f1390;
	fma.rn.f32 	%f1392, %f1324, %f412, %f1391;
	fma.rn.f32 	%f1393, %f1325, %f417, %f1392;
	fma.rn.f32 	%f1394, %f1326, %f422, %f1393;
	fma.rn.f32 	%f1395, %f1331, %f427, %f1394;
	fma.rn.f32 	%f1396, %f1332, %f432, %f1395;
	fma.rn.f32 	%f1397, %f1333, %f437, %f1396;
	fma.rn.f32 	%f1510, %f1334, %f442, %f1397;
	fma.rn.f32 	%f1398, %f1307, %f368, %f1509;
	fma.rn.f32 	%f1399, %f1308, %f373, %f1398;
	fma.rn.f32 	%f1400, %f1309, %f378, %f1399;
	fma.rn.f32 	%f1401, %f1310, %f383, %f1400;
	fma.rn.f32 	%f1402, %f1315, %f388, %f1401;
	fma.rn.f32 	%f1403, %f1316, %f393, %f1402;
	fma.rn.f32 	%f1404, %f1317, %f398, %f1403;
	fma.rn.f32 	%f1405, %f1318, %f403, %f1404;
	fma.rn.f32 	%f1406, %f1323, %f408, %f1405;
	fma.rn.f32 	%f1407, %f1324, %f413, %f1406;
	fma.rn.f32 	%f1408, %f1325, %f418, %f1407;
	fma.rn.f32 	%f1409, %f1326, %f423, %f1408;
	fma.rn.f32 	%f1410, %f1331, %f428, %f1409;
	fma.rn.f32 	%f1411, %f1332, %f433, %f1410;
	fma.rn.f32 	%f1412, %f1333, %f438, %f1411;
	fma.rn.f32 	%f1509, %f1334, %f443, %f1412;
	fma.rn.f32 	%f1413, %f1307, %f369, %f1508;
	fma.rn.f32 	%f1414, %f1308, %f374, %f1413;
	fma.rn.f32 	%f1415, %f1309, %f379, %f1414;
	fma.rn.f32 	%f1416, %f1310, %f384, %f1415;
	fma.rn.f32 	%f1417, %f1315, %f389, %f1416;
	fma.rn.f32 	%f1418, %f1316, %f394, %f1417;
	fma.rn.f32 	%f1419, %f1317, %f399, %f1418;
	fma.rn.f32 	%f1420, %f1318, %f404, %f1419;
	fma.rn.f32 	%f1421, %f1323, %f409, %f1420;
	fma.rn.f32 	%f1422, %f1324, %f414, %f1421;
	fma.rn.f32 	%f1423, %f1325, %f419, %f1422;
	fma.rn.f32 	%f1424, %f1326, %f424, %f1423;
	fma.rn.f32 	%f1425, %f1331, %f429, %f1424;
	fma.rn.f32 	%f1426, %f1332, %f434, %f1425;
	fma.rn.f32 	%f1427, %f1333, %f439, %f1426;
	fma.rn.f32 	%f1508, %f1334, %f444, %f1427;
	fma.rn.f32 	%f1428, %f1307, %f370, %f1507;
	fma.rn.f32 	%f1429, %f1308, %f375, %f1428;
	fma.rn.f32 	%f1430, %f1309, %f380, %f1429;
	fma.rn.f32 	%f1431, %f1310, %f385, %f1430;
	fma.rn.f32 	%f1432, %f1315, %f390, %f1431;
	fma.rn.f32 	%f1433, %f1316, %f395, %f1432;
	fma.rn.f32 	%f1434, %f1317, %f400, %f1433;
	fma.rn.f32 	%f1435, %f1318, %f405, %f1434;
	fma.rn.f32 	%f1436, %f1323, %f410, %f1435;
	fma.rn.f32 	%f1437, %f1324, %f415, %f1436;
	fma.rn.f32 	%f1438, %f1325, %f420, %f1437;
	fma.rn.f32 	%f1439, %f1326, %f425, %f1438;
	fma.rn.f32 	%f1440, %f1331, %f430, %f1439;
	fma.rn.f32 	%f1441, %f1332, %f435, %f1440;
	fma.rn.f32 	%f1442, %f1333, %f440, %f1441;
	fma.rn.f32 	%f1507, %f1334, %f445, %f1442;
	xor.b32  	%r103, %r103, 1;
	bar.sync 	0;
	add.s32 	%r102, %r102, 1;
	shl.b32 	%r82, %r97, 4;
	add.s32 	%r101, %r101, %r82;
	add.s32 	%r100, %r100, 16;
	add.s32 	%r99, %r99, 1;
	setp.ne.s32 	%p3, %r99, 0;
	@%p3 bra 	$L__BB0_2;
$L__BB0_5:
	ld.param.u32 	%r98, [_Z11gemm_kernelPfS_S_iii_param_4];
	ld.param.u64 	%rd60, [_Z11gemm_kernelPfS_S_iii_param_0];
	cvta.to.global.u64 	%rd16, %rd60;
	mov.u32 	%r83, %tid.x;
	shr.u32 	%r84, %r83, 1;
	and.b32  	%r85, %r84, 504;
	mov.u32 	%r86, %ctaid.x;
	shl.b32 	%r87, %r86, 4;
	and.b32  	%r88, %r87, 2147483520;
	add.s32 	%r89, %r88, %r85;
	cvt.u64.u32 	%rd17, %r89;
	cvt.s64.s32 	%rd18, %r98;
	shl.b32 	%r90, %r83, 3;
	and.b32  	%r91, %r90, 120;
	shl.b32 	%r92, %r86, 7;
	and.b32  	%r93, %r92, 896;
	or.b32  	%r94, %r91, %r93;
	shr.u32 	%r95, %r94, 2;
	cvt.u64.u32 	%rd19, %r95;
	mul.lo.s64 	%rd20, %rd17, %rd18;
	shr.u64 	%rd21, %rd20, 2;
	add.s64 	%rd22, %rd21, %rd19;
	shl.b64 	%rd23, %rd22, 4;
	add.s64 	%rd24, %rd16, %rd23;
	st.global.v4.f32 	[%rd24], {%f1570, %f1569, %f1568, %f1567};
	st.global.v4.f32 	[%rd24+16], {%f1566, %f1565, %f1564, %f1563};
	add.s64 	%rd25, %rd20, %rd18;
	shr.u64 	%rd26, %rd25, 2;
	add.s64 	%rd27, %rd26, %rd19;
	shl.b64 	%rd28, %rd27, 4;
	add.s64 	%rd29, %rd16, %rd28;
	st.global.v4.f32 	[%rd29], {%f1562, %f1561, %f1560, %f1559};
	st.global.v4.f32 	[%rd29+16], {%f1558, %f1557, %f1556, %f1555};
	add.s64 	%rd30, %rd25, %rd18;
	shr.u64 	%rd31, %rd30, 2;
	add.s64 	%rd32, %rd31, %rd19;
	shl.b64 	%rd33, %rd32, 4;
	add.s64 	%rd34, %rd16, %rd33;
	st.global.v4.f32 	[%rd34], {%f1554, %f1553, %f1552, %f1551};
	st.global.v4.f32 	[%rd34+16], {%f1550, %f1549, %f1548, %f1547};
	add.s64 	%rd35, %rd30, %rd18;
	shr.u64 	%rd36, %rd35, 2;
	add.s64 	%rd37, %rd36, %rd19;
	shl.b64 	%rd38, %rd37, 4;
	add.s64 	%rd39, %rd16, %rd38;
	st.global.v4.f32 	[%rd39], {%f1546, %f1545, %f1544, %f1543};
	st.global.v4.f32 	[%rd39+16], {%f1542, %f1541, %f1540, %f1539};
	add.s64 	%rd40, %rd35, %rd18;
	shr.u64 	%rd41, %rd40, 2;
	add.s64 	%rd42, %rd41, %rd19;
	shl.b64 	%rd43, %rd42, 4;
	add.s64 	%rd44, %rd16, %rd43;
	st.global.v4.f32 	[%rd44], {%f1538, %f1537, %f1536, %f1535};
	st.global.v4.f32 	[%rd44+16], {%f1534, %f1533, %f1532, %f1531};
	add.s64 	%rd45, %rd40, %rd18;
	shr.u64 	%rd46, %rd45, 2;
	add.s64 	%rd47, %rd46, %rd19;
	shl.b64 	%rd48, %rd47, 4;
	add.s64 	%rd49, %rd16, %rd48;
	st.global.v4.f32 	[%rd49], {%f1530, %f1529, %f1528, %f1527};
	st.global.v4.f32 	[%rd49+16], {%f1526, %f1525, %f1524, %f1523};
	add.s64 	%rd50, %rd45, %rd18;
	shr.u64 	%rd51, %rd50, 2;
	add.s64 	%rd52, %rd51, %rd19;
	shl.b64 	%rd53, %rd52, 4;
	add.s64 	%rd54, %rd16, %rd53;
	st.global.v4.f32 	[%rd54], {%f1522, %f1521, %f1520, %f1519};
	st.global.v4.f32 	[%rd54+16], {%f1518, %f1517, %f1516, %f1515};
	add.s64 	%rd55, %rd50, %rd18;
	shr.u64 	%rd56, %rd55, 2;
	add.s64 	%rd57, %rd56, %rd19;
	shl.b64 	%rd58, %rd57, 4;
	add.s64 	%rd59, %rd16, %rd58;
	st.global.v4.f32 	[%rd59], {%f1514, %f1513, %f1512, %f1511};
	st.global.v4.f32 	[%rd59+16], {%f1510, %f1509, %f1508, %f1507};
	ret;

}


// ===== COMPILED SASS (sm_100) =====

	.target	sm_100

	.elftype	@"ET_EXEC"


//--------------------- .note.nv.tkinfo           --------------------------
	.section	.note.nv.tkinfo,"",@"SHT_NOTE"
	.sectionflags	@"SHF_NOTE_NV_TKINFO"
	.tkinfo
        /*0018*/ 	.word	0x00000002
        /*0030*/ 	.string	""
        /*0030*/ 	.string	"ptxas"
        /*0030*/ 	.string	"Cuda compilation tools, release 13.0, V13.0.88"
        /*0030*/ 	.string	"Build cuda_13.0.r13.0/compiler.36424714_0"
        /*0030*/ 	.string	"-arch sm_100 -m 64 "



//--------------------- .note.nv.cuinfo           --------------------------
	.section	.note.nv.cuinfo,"",@"SHT_NOTE"
	.sectionflags	@"SHF_NOTE_NV_CUINFO"
        /*0018*/ 	.short	0x0002
        /*001a*/ 	.short	0x0064
        /*001c*/ 	.short	0x0082
	.zero		2


//--------------------- .nv.info                  --------------------------
	.section	.nv.info,"",@"SHT_CUDA_INFO"
	.align	4


	//----- nvinfo : EIATTR_REGCOUNT
	.align		4
        /*0000*/ 	.byte	0x04, 0x2f
        /*0002*/ 	.short	(.L_1 - .L_0)
	.align		4
.L_0:
        /*0004*/ 	.word	index@(_Z11gemm_kernelPfS_S_iii)
        /*0008*/ 	.word	0x00000080


	//----- nvinfo : EIATTR_FRAME_SIZE
	.align		4
.L_1:
        /*000c*/ 	.byte	0x04, 0x11
        /*000e*/ 	.short	(.L_3 - .L_2)
	.align		4
.L_2:
        /*0010*/ 	.word	index@(_Z11gemm_kernelPfS_S_iii)
        /*0014*/ 	.word	0x00000000


	//----- nvinfo : EIATTR_MIN_STACK_SIZE
	.align		4
.L_3:
        /*0018*/ 	.byte	0x04, 0x12
        /*001a*/ 	.short	(.L_5 - .L_4)
	.align		4
.L_4:
        /*001c*/ 	.word	index@(_Z11gemm_kernelPfS_S_iii)
        /*0020*/ 	.word	0x00000000
.L_5:


//--------------------- .nv.compat                --------------------------
	.section	.nv.compat,"",@"SHT_CUDA_COMPAT_INFO"
	.align	4
        /*0000*/ 	.byte	0x02, 0x09, 0x00, 0x00, 0x02, 0x02, 0x01, 0x00, 0x02, 0x05, 0x05, 0x00, 0x03, 0x07, 0x01, 0x01
        /*0010*/ 	.byte	0x02, 0x03, 0x00, 0x00, 0x02, 0x06, 0x01, 0x00, 0x04, 0x0b, 0x08, 0x00, 0x09, 0x00, 0x00, 0x00
        /*0020*/ 	.byte	0x00, 0x00, 0x00, 0x00


//--------------------- .nv.info._Z11gemm_kernelPfS_S_iii --------------------------
	.section	.nv.info._Z11gemm_kernelPfS_S_iii,"",@"SHT_CUDA_INFO"
	.sectionflags	@""
	.align	4


	//----- nvinfo : EIATTR_CUDA_API_VERSION
	.align		4
        /*0000*/ 	.byte	0x04, 0x37
        /*0002*/ 	.short	(.L_7 - .L_6)
.L_6:
        /*0004*/ 	.word	0x00000082


	//----- nvinfo : EIATTR_KPARAM_INFO
	.align		4
.L_7:
        /*0008*/ 	.byte	0x04, 0x17
        /*000a*/ 	.short	(.L_9 - .L_8)
.L_8:
        /*000c*/ 	.word	0x00000000
        /*0010*/ 	.short	0x0005
        /*0012*/ 	.short	0x0020
        /*0014*/ 	.byte	0x00, 0xf0, 0x11, 0x00


	//----- nvinfo : EIATTR_KPARAM_INFO
	.align		4
.L_9:
        /*0018*/ 	.byte	0x04, 0x17
        /*001a*/ 	.short	(.L_11 - .L_10)
.L_10:
        /*001c*/ 	.word	0x00000000
        /*0020*/ 	.short	0x0004
        /*0022*/ 	.short	0x001c
        /*0024*/ 	.byte	0x00, 0xf0, 0x11, 0x00


	//----- nvinfo : EIATTR_KPARAM_INFO
	.align		4
.L_11:
        /*0028*/ 	.byte	0x04, 0x17
        /*002a*/ 	.short	(.L_13 - .L_12)
.L_12:
        /*002c*/ 	.word	0x00000000
        /*0030*/ 	.short	0x0003
        /*0032*/ 	.short	0x0018
        /*0034*/ 	.byte	0x00, 0xf0, 0x11, 0x00


	//----- nvinfo : EIATTR_KPARAM_INFO
	.align		4
.L_13:
        /*0038*/ 	.byte	0x04, 0x17
        /*003a*/ 	.short	(.L_15 - .L_14)
.L_14:
        /*003c*/ 	.word	0x00000000
        /*0040*/ 	.short	0x0002
        /*0042*/ 	.short	0x0010
        /*0044*/ 	.byte	0x00, 0xf5, 0x21, 0x00


	//----- nvinfo : EIATTR_KPARAM_INFO
	.align		4
.L_15:
        /*0048*/ 	.byte	0x04, 0x17
        /*004a*/ 	.short	(.L_17 - .L_16)
.L_16:
        /*004c*/ 	.word	0x00000000
        /*0050*/ 	.short	0x0001
        /*0052*/ 	.short	0x0008
        /*0054*/ 	.byte	0x00, 0xf5, 0x21, 0x00


	//----- nvinfo : EIATTR_KPARAM_INFO
	.align		4
.L_17:
        /*0058*/ 	.byte	0x04, 0x17
        /*005a*/ 	.short	(.L_19 - .L_18)
.L_18:
        /*005c*/ 	.word	0x00000000
        /*0060*/ 	.short	0x0000
        /*0062*/ 	.short	0x0000
        /*0064*/ 	.byte	0x00, 0xf5, 0x21, 0x00


	//----- nvinfo : EIATTR_SPARSE_MMA_MASK
	.align		4
.L_19:
        /*0068*/ 	.byte	0x03, 0x50
        /*006a*/ 	.short	0x0000


	//----- nvinfo : EIATTR_MAXREG_COUNT
	.align		4
        /*006c*/ 	.byte	0x03, 0x1b
        /*006e*/ 	.short	0x00ff


	//----- nvinfo : EIATTR_NUM_BARRIERS
	.align		4
        /*0070*/ 	.byte	0x02, 0x4c
        /*0072*/ 	.byte	0x01
	.zero		1


	//----- nvinfo : EIATTR_MERCURY_ISA_VERSION
	.align		4
        /*0074*/ 	.byte	0x03, 0x5f
        /*0076*/ 	.short	0x0101


	//----- nvinfo : EIATTR_VRC_CTA_INIT_COUNT
	.align		4
        /*0078*/ 	.byte	0x02, 0x4a
	.zero		1
	.zero		1


	//----- nvinfo : EIATTR_EXIT_INSTR_OFFSETS
	.align		4
        /*007c*/ 	.byte	0x04, 0x1c
        /*007e*/ 	.short	(.L_21 - .L_20)


	//   ....[0]....
.L_20:
        /*0080*/ 	.word	0x00005250


	//----- nvinfo : EIATTR_CBANK_PARAM_SIZE
	.align		4
.L_21:
        /*0084*/ 	.byte	0x03, 0x19
        /*0086*/ 	.short	0x0024


	//----- nvinfo : EIATTR_PARAM_CBANK
	.align		4
        /*0088*/ 	.byte	0x04, 0x0a
        /*008a*/ 	.short	(.L_23 - .L_22)
	.align		4
.L_22:
        /*008c*/ 	.word	index@(.nv.constant0._Z11gemm_kernelPfS_S_iii)
        /*0090*/ 	.short	0x0380
        /*0092*/ 	.short	0x0024


	//----- nvinfo : EIATTR_SW_WAR
	.align		4
.L_23:
        /*0094*/ 	.byte	0x04, 0x36
        /*0096*/ 	.short	(.L_25 - .L_24)
.L_24:
        /*0098*/ 	.word	0x00000008
.L_25:


//--------------------- .nv.callgraph             --------------------------
	.section	.nv.callgraph,"",@"SHT_CUDA_CALLGRAPH"
	.align	4
	.sectionentsize	8
	.align		4
        /*0000*/ 	.word	0x00000000
	.align		4
        /*0004*/ 	.word	0xffffffff
	.align		4
        /*0008*/ 	.word	0x00000000
	.align		4
        /*000c*/ 	.word	0xfffffffe
	.align		4
        /*0010*/ 	.word	0x00000000
	.align		4
        /*0014*/ 	.word	0xfffffffd
	.align		4
        /*0018*/ 	.word	0x00000000
	.align		4
        /*001c*/ 	.word	0xfffffffc


//--------------------- .text._Z11gemm_kernelPfS_S_iii --------------------------
	.section	.text._Z11gemm_kernelPfS_S_iii,"ax",@progbits
	.align	128
        .global         _Z11gemm_kernelPfS_S_iii
        .type           _Z11gemm_kernelPfS_S_iii,@function
        .size           _Z11gemm_kernelPfS_S_iii,(.L_x_4 - _Z11gemm_kernelPfS_S_iii)
        .other          _Z11gemm_kernelPfS_S_iii,@"STO_CUDA_ENTRY STV_DEFAULT"
_Z11gemm_kernelPfS_S_iii:
.text._Z11gemm_kernelPfS_S_iii:
[----:B------:R-:W-:Y:S01]  /*0000*/  LDC R1, c[0x0][0x37c] ;  /* 0x0000df00ff017b82 */ /* 0x000fe20000000800 */
[----:B------:R-:W0:Y:S01]  /*0010*/  S2R R8, SR_CTAID.X ;  /* 0x0000000000087919 */ /* 0x000e220000002500 */
[----:B------:R-:W1:Y:S06]  /*0020*/  LDCU UR4, c[0x0][0x39c] ;  /* 0x00007380ff0477ac */ /* 0x000e6c0008000800 */
[----:B------:R-:W2:Y:S01]  /*0030*/  LDC.64 R2, c[0x0][0x388] ;  /* 0x0000e200ff027b82 */ /* 0x000ea20000000a00 */
[----:B------:R-:W3:Y:S01]  /*0040*/  S2R R0, SR_TID.X ;  /* 0x0000000000007919 */ /* 0x000ee20000002100 */
[----:B------:R-:W4:Y:S01]  /*0050*/  LDCU UR7, c[0x0][0x3a0] ;  /* 0x00007400ff0777ac */ /* 0x000f220008000800 */
[----:B------:R-:W5:Y:S01]  /*0060*/  LDCU.64 UR14, c[0x0][0x358] ;  /* 0x00006b00ff0e77ac */ /* 0x000f620008000a00 */
[----:B-1----:R-:W-:-:S02]  /*0070*/  MOV R72, UR4 ;  /* 0x0000000400487c02 */ /* 0x002fc40008000f00 */
[C---:B0-----:R-:W-:Y:S02]  /*0080*/  SHF.L.U32 R4, R8.reuse, 0x4, RZ ;  /* 0x0000000408047819 */ /* 0x041fe400000006ff */
[----:B------:R-:W-:Y:S02]  /*0090*/  SHF.L.U32 R8, R8, 0x7, RZ ;  /* 0x0000000708087819 */ /* 0x000fe400000006ff */
[----:B---3--:R-:W-:Y:S02]  /*00a0*/  SHF.L.U32 R6, R0, 0x3, RZ ;  /* 0x0000000300067819 */ /* 0x008fe400000006ff */
[----:B------:R-:W-:Y:S02]  /*00b0*/  LOP3.LUT R7, R4, 0x7fffff80, RZ, 0xc0, !PT ;  /* 0x7fffff8004077812 */ /* 0x000fe400078ec0ff */
[----:B------:R-:W-:Y:S01]  /*00c0*/  LOP3.LUT R73, R8, 0x380, RZ, 0xc0, !PT ;  /* 0x0000038008497812 */ /* 0x000fe200078ec0ff */
[----:B------:R-:W0:Y:S01]  /*00d0*/  LDC.64 R4, c[0x0][0x390] ;  /* 0x0000e400ff047b82 */ /* 0x000e220000000a00 */
[----:B------:R-:W-:-:S02]  /*00e0*/  LOP3.LUT R8, R6, 0x8, RZ, 0xc0, !PT ;  /* 0x0000000806087812 */ /* 0x000fc400078ec0ff */
[----:B------:R-:W-:Y:S02]  /*00f0*/  LEA.HI R7, R0, R7, RZ, 0x1f ;  /* 0x0000000700077211 */ /* 0x000fe400078ff8ff */
[----:B------:R-:W-:Y:S02]  /*0100*/  SHF.R.U32.HI R11, RZ, 0x4, R0 ;  /* 0x00000004ff0b7819 */ /* 0x000fe40000011600 */
[----:B------:R-:W-:Y:S01]  /*0110*/  LOP3.LUT R9, R73, 0x78, R6, 0xf8, !PT ;  /* 0x0000007849097812 */ /* 0x000fe200078ef806 */
[----:B----4-:R-:W-:-:S04]  /*0120*/  IMAD R7, R7, UR7, R8 ;  /* 0x0000000707077c24 */ /* 0x010fc8000f8e0208 */
[----:B------:R-:W-:Y:S01]  /*0130*/  IMAD R9, R11, R72, R9 ;  /* 0x000000480b097224 */ /* 0x000fe200078e0209 */
[----:B------:R-:W-:-:S04]  /*0140*/  SHF.R.S32.HI R8, RZ, 0x1f, R7 ;  /* 0x0000001fff087819 */ /* 0x000fc80000011407 */
[----:B------:R-:W-:Y:S02]  /*0150*/  SHF.R.S32.HI R10, RZ, 0x1f, R9 ;  /* 0x0000001fff0a7819 */ /* 0x000fe40000011409 */
[----:B------:R-:W-:Y:S02]  /*0160*/  LEA.HI R8, R8, R7, RZ, 0x2 ;  /* 0x0000000708087211 */ /* 0x000fe400078f10ff */
[----:B------:R-:W-:Y:S02]  /*0170*/  LEA.HI R10, R10, R9, RZ, 0x2 ;  /* 0x000000090a0a7211 */ /* 0x000fe400078f10ff */
[----:B------:R-:W-:Y:S02]  /*0180*/  SHF.R.S32.HI R9, RZ, 0x2, R8 ;  /* 0x00000002ff097819 */ /* 0x000fe40000011408 */
[----:B------:R-:W-:-:S03]  /*0190*/  SHF.R.S32.HI R13, RZ, 0x2, R10 ;  /* 0x00000002ff0d7819 */ /* 0x000fc6000001140a */
[----:B--2---:R-:W-:-:S04]  /*01a0*/  IMAD.WIDE R2, R9, 0x10, R2 ;  /* 0x0000001009027825 */ /* 0x004fc800078e0202 */
[----:B0-----:R-:W-:Y:S01]  /*01b0*/  IMAD.WIDE R4, R13, 0x10, R4 ;  /* 0x000000100d047825 */ /* 0x001fe200078e0204 */
[----:B-----5:R-:W2:Y:S04]  /*01c0*/  LDG.E.128 R16, desc[UR14][R2.64+0x10] ;  /* 0x0000100e02107981 */ /* 0x020ea8000c1e1d00 */
[----:B------:R-:W3:Y:S04]  /*01d0*/  LDG.E.128 R12, desc[UR14][R2.64] ;  /* 0x0000000e020c7981 */ /* 0x000ee8000c1e1d00 */
[----:B------:R-:W4:Y:S04]  /*01e0*/  LDG.E.128 R20, desc[UR14][R4.64] ;  /* 0x0000000e04147981 */ /* 0x000f28000c1e1d00 */
[----:B------:R-:W5:Y:S01]  /*01f0*/  LDG.E.128 R28, desc[UR14][R4.64+0x10] ;  /* 0x0000100e041c7981 */ /* 0x000f62000c1e1d00 */
[----:B------:R-:W0:Y:S01]  /*0200*/  S2UR UR6, SR_CgaCtaId ;  /* 0x00000000000679c3 */ /* 0x000e220000008800 */
[----:B------:R-:W-:-:S02]  /*0210*/  UMOV UR4, 0x400 ;  /* 0x0000040000047882 */ /* 0x000fc40000000000 */
[----:B------:R-:W-:Y:S02]  /*0220*/  UIADD3 UR5, UPT, UPT, UR4, 0x4000, URZ ;  /* 0x0000400004057890 */ /* 0x000fe4000fffe0ff */
[----:B0-----:R-:W-:Y:S02]  /*0230*/  ULEA UR4, UR6, UR4, 0x18 ;  /* 0x0000000406047291 */ /* 0x001fe4000f8ec0ff */
[----:B------:R-:W-:-:S04]  /*0240*/  ULEA UR5, UR6, UR5, 0x18 ;  /* 0x0000000506057291 */ /* 0x000fc8000f8ec0ff */
[C---:B------:R-:W-:Y:S02]  /*0250*/  LEA R8, R0.reuse, UR4, 0x5 ;  /* 0x0000000400087c11 */ /* 0x040fe4000f8e28ff */
[----:B------:R-:W-:Y:S01]  /*0260*/  LEA R9, R0, UR5, 0x5 ;  /* 0x0000000500097c11 */ /* 0x000fe2000f8e28ff */
[----:B------:R-:W-:Y:S01]  /*0270*/  UISETP.GE.AND UP0, UPT, UR7, 0x10, UPT ;  /* 0x000000100700788c */ /* 0x000fe2000bf06270 */
[----:B------:R-:W-:Y:S02]  /*0280*/  CS2R R82, SRZ ;  /* 0x0000000000527805 */ /* 0x000fe4000001ff00 */
[----:B------:R-:W-:Y:S02]  /*0290*/  CS2R R80, SRZ ;  /* 0x0000000000507805 */ /* 0x000fe4000001ff00 */
[----:B------:R-:W-:Y:S02]  /*02a0*/  CS2R R26, SRZ ;  /* 0x00000000001a7805 */ /* 0x000fe4000001ff00 */
[----:B------:R-:W-:-:S02]  /*02b0*/  CS2R R24, SRZ ;  /* 0x0000000000187805 */ /* 0x000fc4000001ff00 */
[----:B------:R-:W-:Y:S02]  /*02c0*/  CS2R R70, SRZ ;  /* 0x0000000000467805 */ /* 0x000fe4000001ff00 */
[----:B------:R-:W-:Y:S02]  /*02d0*/  CS2R R68, SRZ ;  /* 0x0000000000447805 */ /* 0x000fe4000001ff00 */
        /* <DEDUP_REMOVED lines=19> */
[----:B------:R-:W-:Y:S01]  /*0410*/  CS2R R52, SRZ ;  /* 0x0000000000347805 */ /* 0x000fe2000001ff00 */
[----:B--2---:R0:W-:Y:S04]  /*0420*/  STS.128 [R8+0x10], R16 ;  /* 0x0000101008007388 */ /* 0x0041e80000000c00 */
[----:B---3--:R-:W-:Y:S04]  /*0430*/  STS.128 [R8], R12 ;  /* 0x0000000c08007388 */ /* 0x008fe80000000c00 */
[----:B----4-:R1:W-:Y:S04]  /*0440*/  STS.128 [R9], R20 ;  /* 0x0000001409007388 */ /* 0x0103e80000000c00 */
[----:B-----5:R2:W-:Y:S01]  /*0450*/  STS.128 [R9+0x10], R28 ;  /* 0x0000101c09007388 */ /* 0x0205e20000000c00 */
[----:B0-----:R-:W-:-:S02]  /*0460*/  CS2R R18, SRZ ;  /* 0x0000000000127805 */ /* 0x001fc4000001ff00 */
[----:B------:R-:W-:Y:S02]  /*0470*/  CS2R R16, SRZ ;  /* 0x0000000000107805 */ /* 0x000fe4000001ff00 */
[----:B-1----:R-:W-:Y:S02]  /*0480*/  CS2R R22, SRZ ;  /* 0x0000000000167805 */ /* 0x002fe4000001ff00 */
[----:B------:R-:W-:Y:S02]  /*0490*/  CS2R R20, SRZ ;  /* 0x0000000000147805 */ /* 0x000fe4000001ff00 */
[----:B--2---:R-:W-:Y:S02]  /*04a0*/  CS2R R30, SRZ ;  /* 0x00000000001e7805 */ /* 0x004fe4000001ff00 */
[----:B------:R-:W-:Y:S01]  /*04b0*/  CS2R R28, SRZ ;  /* 0x00000000001c7805 */ /* 0x000fe2000001ff00 */
[----:B------:R-:W-:Y:S06]  /*04c0*/  BAR.SYNC.DEFER_BLOCKING 0x0 ;  /* 0x0000000000007b1d */ /* 0x000fec0000010000 */
[----:B------:R-:W-:Y:S05]  /*04d0*/  BRA.U !UP0, `(.L_x_0) ;  /* 0x0000004908087547 */ /* 0x000fea000b800000 */
[----:B------:R-:W-:Y:S01]  /*04e0*/  USHF.R.S32.HI UR4, URZ, 0x1f, UR7 ;  /* 0x0000001fff047899 */ /* 0x000fe20008011407 */
[----:B------:R-:W-:Y:S01]  /*04f0*/  IADD3 R11, PT, PT, R11, 0x10, RZ ;  /* 0x000000100b0b7810 */ /* 0x000fe20007ffe0ff */
[----:B------:R-:W-:Y:S01]  /*0500*/  HFMA2 R83, -RZ, RZ, 0, 0 ;  /* 0x00000000ff537431 */ /* 0x000fe200000001ff */
[----:B------:R-:W-:Y:S01]  /*0510*/  LOP3.LUT R3, R6, 0x78, RZ, 0xc0, !PT ;  /* 0x0000007806037812 */ /* 0x000fe200078ec0ff */
[----:B------:R-:W-:Y:S01]  /*0520*/  ULEA.HI UR4, UR4, UR7, URZ, 0x4 ;  /* 0x0000000704047291 */ /* 0x000fe2000f8f20ff */
[----:B------:R-:W-:Y:S01]  /*0530*/  MOV R2, R7 ;  /* 0x0000000700027202 */ /* 0x000fe20000000f00 */
[----:B------:R-:W-:Y:S01]  /*0540*/  IMAD R72, R11, R72, R73 ;  /* 0x000000480b487224 */ /* 0x000fe200078e0249 */
[----:B------:R-:W-:Y:S01]  /*0550*/  UMOV UR5, URZ ;  /* 0x000000ff00057c82 */ /* 0x000fe20008000000 */
[----:B------:R-:W-:Y:S01]  /*0560*/  USHF.R.S32.HI UR4, URZ, 0x4, UR4 ;  /* 0x00000004ff047899 */ /* 0x000fe20008011404 */
[----:B------:R-:W-:Y:S02]  /*0570*/  UMOV UR6, URZ ;  /* 0x000000ff00067c82 */ /* 0x000fe40008000000 */
[----:B------:R-:W-:Y:S01]  /*0580*/  IADD3 R3, PT, PT, R3, R72, RZ ;  /* 0x0000004803037210 */ /* 0x000fe20007ffe0ff */
[----:B------:R-:W-:-:S02]  /*0590*/  UIADD3 UR13, UPT, UPT, UR4, -0x1, URZ ;  /* 0xffffffff040d7890 */ /* 0x000fc4000fffe0ff */
[----:B------:R-:W-:-:S03]  /*05a0*/  UIADD3 UR7, UPT, UPT, -UR4, URZ, URZ ;  /* 0x000000ff04077290 */ /* 0x000fc6000fffe1ff */
[----:B------:R-:W-:-:S09]  /*05b0*/  UMOV UR4, URZ ;  /* 0x000000ff00047c82 */ /* 0x000fd20008000000 */
.L_x_2:
[----:B------:R-:W0:Y:S01]  /*05c0*/  S2R R0, SR_TID.X ;  /* 0x0000000000007919 */ /* 0x000e220000002100 */
[----:B------:R-:W1:Y:S01]  /*05d0*/  S2UR UR9, SR_CgaCtaId ;  /* 0x00000000000979c3 */ /* 0x000e620000008800 */
[----:B------:R-:W-:Y:S01]  /*05e0*/  UISETP.GE.AND UP0, UPT, UR4, UR13, UPT ;  /* 0x0000000d0400728c */ /* 0x000fe2000bf06270 */
[----:B------:R-:W-:Y:S01]  /*05f0*/  UMOV UR8, 0x400 ;  /* 0x0000040000087882 */ /* 0x000fe20000000000 */
[----:B------:R-:W-:Y:S02]  /*0600*/  ULOP3.LUT UR6, UR6, 0x1, URZ, 0x3c, !UPT ;  /* 0x0000000106067892 */ /* 0x000fe4000f8e3cff */
[----:B------:R-:W-:Y:S02]  /*0610*/  UIADD3 UR11, UPT, UPT, UR8, 0x4000, URZ ;  /* 0x00004000080b7890 */ /* 0x000fe4000fffe0ff */
[----:B-1----:R-:W-:Y:S02]  /*0620*/  ULEA UR10, UR9, UR8, 0x18 ;  /* 0x00000008090a7291 */ /* 0x002fe4000f8ec0ff */
[----:B------:R-:W-:-:S02]  /*0630*/  ULEA UR11, UR9, UR11, 0x18 ;  /* 0x0000000b090b7291 */ /* 0x000fc4000f8ec0ff */
[----:B------:R-:W-:Y:S02]  /*0640*/  ULEA UR10, UR5, UR10, 0xd ;  /* 0x0000000a050a7291 */ /* 0x000fe4000f8e68ff */
[----:B------:R-:W-:Y:S01]  /*0650*/  ULEA UR11, UR5, UR11, 0xd ;  /* 0x0000000b050b7291 */ /* 0x000fe2000f8e68ff */
[----:B0-----:R-:W-:-:S04]  /*0660*/  SHF.L.U32 R13, R0, 0x5, RZ ;  /* 0x00000005000d7819 */ /* 0x001fc800000006ff */
[C---:B------:R-:W-:Y:S02]  /*0670*/  LOP3.LUT R12, R13.reuse, 0x7e00, RZ, 0xc0, !PT ;  /* 0x00007e000d0c7812 */ /* 0x040fe400078ec0ff */
[----:B------:R-:W-:Y:S01]  /*0680*/  LOP3.LUT R13, R13, 0x1e0, RZ, 0xc0, !PT ;  /* 0x000001e00d0d7812 */ /* 0x000fe200078ec0ff */
[----:B------:R-:W-:Y:S06]  /*0690*/  BRA.U UP0, `(.L_x_1) ;  /* 0x0000000100747547 */ /* 0x000fec000b800000 */
[----:B------:R-:W0:Y:S01]  /*06a0*/  LDC.64 R4, c[0x0][0x388] ;  /* 0x0000e200ff047b82 */ /* 0x000e220000000a00 */
[----:B------:R-:W-:Y:S02]  /*06b0*/  IADD3 R8, PT, PT, R2, 0x10, RZ ;  /* 0x0000001002087810 */ /* 0x000fe40007ffe0ff */
[----:B------:R-:W-:Y:S02]  /*06c0*/  SHF.R.S32.HI R10, RZ, 0x1f, R3 ;  /* 0x0000001fff0a7819 */ /* 0x000fe40000011403 */
[----:B------:R-:W-:Y:S02]  /*06d0*/  SHF.R.S32.HI R9, RZ, 0x1f, R8 ;  /* 0x0000001fff097819 */ /* 0x000fe40000011408 */
[----:B------:R-:W-:Y:S01]  /*06e0*/  LEA.HI R10, R10, R3, RZ, 0x2 ;  /* 0x000000030a0a7211 */ /* 0x000fe200078f10ff */
[----:B------:R-:W1:Y:S01]  /*06f0*/  LDC.64 R6, c[0x0][0x390] ;  /* 0x0000e400ff067b82 */ /* 0x000e620000000a00 */
[----:B------:R-:W-:Y:S02]  /*0700*/  LEA.HI R9, R9, R8, RZ, 0x2 ;  /* 0x0000000809097211 */ /* 0x000fe400078f10ff */
[----:B------:R-:W-:-:S02]  /*0710*/  SHF.R.S32.HI R11, RZ, 0x2, R10 ;  /* 0x00000002ff0b7819 */ /* 0x000fc4000001140a */
[----:B------:R-:W-:-:S05]  /*0720*/  SHF.R.S32.HI R9, RZ, 0x2, R9 ;  /* 0x00000002ff097819 */ /* 0x000fca0000011409 */
[----:B0-----:R-:W-:-:S05]  /*0730*/  IMAD.WIDE R4, R9, 0x10, R4 ;  /* 0x0000001009047825 */ /* 0x001fca00078e0204 */
[----:B------:R-:W2:Y:S01]  /*0740*/  LDG.E.128 R72, desc[UR14][R4.64+0x10] ;  /* 0x0000100e04487981 */ /* 0x000ea2000c1e1d00 */
[----:B-1----:R-:W-:-:S03]  /*0750*/  IMAD.WIDE R6, R11, 0x10, R6 ;  /* 0x000000100b067825 */ /* 0x002fc600078e0206 */
[----:B------:R0:W3:Y:S04]  /*0760*/  LDG.E.128 R8, desc[UR14][R4.64] ;  /* 0x0000000e04087981 */ /* 0x0000e8000c1e1d00 */
[----:B------:R-:W4:Y:S04]  /*0770*/  LDG.E.128 R84, desc[UR14][R6.64] ;  /* 0x0000000e06547981 */ /* 0x000f28000c1e1d00 */
[----:B------:R-:W5:Y:S01]  /*0780*/  LDG.E.128 R88, desc[UR14][R6.64+0x10] ;  /* 0x0000100e06587981 */ /* 0x000f62000c1e1d00 */
[----:B------:R-:W1:Y:S01]  /*0790*/  S2UR UR9, SR_CgaCtaId ;  /* 0x00000000000979c3 */ /* 0x000e620000008800 */
[----:B------:R-:W0:Y:S01]  /*07a0*/  S2R R14, SR_TID.X ;  /* 0x00000000000e7919 */ /* 0x000e220000002100 */
[----:B------:R-:W-:-:S02]  /*07b0*/  UMOV UR8, 0x400 ;  /* 0x0000040000087882 */ /* 0x000fc40000000000 */
[----:B------:R-:W-:Y:S02]  /*07c0*/  UIADD3 UR12, UPT, UPT, UR8, 0x4000, URZ ;  /* 0x00004000080c7890 */ /* 0x000fe4000fffe0ff */
[----:B-1----:R-:W-:Y:S02]  /*07d0*/  ULEA UR8, UR9, UR8, 0x18 ;  /* 0x0000000809087291 */ /* 0x002fe4000f8ec0ff */
[----:B------:R-:W-:Y:S02]  /*07e0*/  ULEA UR9, UR9, UR12, 0x18 ;  /* 0x0000000c09097291 */ /* 0x000fe4000f8ec0ff */
[----:B------:R-:W-:Y:S02]  /*07f0*/  ULEA UR8, UR6, UR8, 0xd ;  /* 0x0000000806087291 */ /* 0x000fe4000f8e68ff */
[----:B------:R-:W-:-:S04]  /*0800*/  ULEA UR9, UR6, UR9, 0xd ;  /* 0x0000000906097291 */ /* 0x000fc8000f8e68ff */
[C---:B0-----:R-:W-:Y:S02]  /*0810*/  LEA R4, R14.reuse, UR8, 0x5 ;  /* 0x000000080e047c11 */ /* 0x041fe4000f8e28ff */
[----:B------:R-:W-:-:S03]  /*0820*/  LEA R5, R14, UR9, 0x5 ;  /* 0x000000090e057c11 */ /* 0x000fc6000f8e28ff */
[----:B--2---:R0:W-:Y:S04]  /*0830*/  STS.128 [R4+0x10], R72 ;  /* 0x0000104804007388 */ /* 0x0041e80000000c00 */
[----:B---3--:R0:W-:Y:S04]  /*0840*/  STS.128 [R4], R8 ;  /* 0x0000000804007388 */ /* 0x0081e80000000c00 */
[----:B----4-:R0:W-:Y:S04]  /*0850*/  STS.128 [R5], R84 ;  /* 0x0000005405007388 */ /* 0x0101e80000000c00 */
[----:B-----5:R0:W-:Y:S02]  /*0860*/  STS.128 [R5+0x10], R88 ;  /* 0x0000105805007388 */ /* 0x0201e40000000c00 */
.L_x_1:
[----:B0-----:R-:W-:Y:S01]  /*0870*/  LDS.128 R84, [R12+UR10] ;  /* 0x0000000a0c547984 */ /* 0x001fe20008000c00 */
[----:B------:R-:W-:Y:S01]  /*0880*/  UIADD3 UR7, UPT, UPT, UR7, 0x1, URZ ;  /* 0x0000000107077890 */ /* 0x000fe2000fffe0ff */
[----:B------:R-:W-:Y:S01]  /*0890*/  IADD3 R2, PT, PT, R2, 0x10, RZ ;  /* 0x0000001002027810 */ /* 0x000fe20007ffe0ff */
[----:B------:R-:W-:Y:S01]  /*08a0*/  UIADD3 UR4, UPT, UPT, UR4, 0x1, URZ ;  /* 0x0000000104047890 */ /* 0x000fe2000fffe0ff */
[----:B------:R-:W0:Y:S01]  /*08b0*/  LDS.128 R4, [R13+UR11] ;  /* 0x0000000b0d047984 */ /* 0x000e220008000c00 */
[----:B------:R-:W-:Y:S02]  /*08c0*/  UISETP.NE.AND UP0, UPT, UR7, URZ, UPT ;  /* 0x000000ff0700728c */ /* 0x000fe4000bf05270 */
[----:B------:R-:W-:Y:S01]  /*08d0*/  ULOP3.LUT UR5, UR5, 0x1, URZ, 0x3c, !UPT ;  /* 0x0000000105057892 */ /* 0x000fe2000f8e3cff */
[----:B------:R-:W1:Y:S04]  /*08e0*/  LDS.128 R88, [R13+UR11+0x10] ;  /* 0x0000100b0d587984 */ /* 0x000e680008000c00 */
[----:B------:R-:W2:Y:S04]  /*08f0*/  LDS.128 R96, [R13+UR11+0x200] ;  /* 0x0002000b0d607984 */ /* 0x000ea80008000c00 */
[----:B------:R-:W3:Y:S04]  /*0900*/  LDS.128 R92, [R13+UR11+0x210] ;  /* 0x0002100b0d5c7984 */ /* 0x000ee80008000c00 */
[----:B------:R-:W4:Y:S04]  /*0910*/  LDS.128 R8, [R12+UR10+0x40] ;  /* 0x0000400a0c087984 */ /* 0x000f280008000c00 */
[----:B------:R-:W5:Y:S01]  /*0920*/  LDS.128 R72, [R12+UR10+0x80] ;  /* 0x0000800a0c487984 */ /* 0x000f620008000c00 */
[C---:B0-----:R-:W-:Y:S01]  /*0930*/  FFMA R14, R84.reuse, R5, R53 ;  /* 0x00000005540e7223 */ /* 0x041fe20000000035 */
[C---:B------:R-:W-:Y:S01]  /*0940*/  FFMA R103, R84.reuse, R6, R54 ;  /* 0x0000000654677223 */ /* 0x040fe20000000036 */
[C---:B------:R-:W-:Y:S01]  /*0950*/  FFMA R52, R84.reuse, R4, R52 ;  /* 0x0000000454347223 */ /* 0x040fe20000000034 */
[C---:B------:R-:W-:Y:S01]  /*0960*/  FFMA R54, R84.reuse, R7, R55 ;  /* 0x0000000754367223 */ /* 0x040fe20000000037 */
[C---:B-1----:R-:W-:Y:S01]  /*0970*/  FFMA R15, R84.reuse, R88, R20 ;  /* 0x00000058540f7223 */ /* 0x042fe20000000014 */
[C---:B------:R-:W-:Y:S01]  /*0980*/  FFMA R100, R84.reuse, R89, R21 ;  /* 0x0000005954647223 */ /* 0x040fe20000000015 */
[C---:B------:R-:W-:Y:S01]  /*0990*/  FFMA R53, R84.reuse, R90, R22 ;  /* 0x0000005a54357223 */ /* 0x040fe20000000016 */
[----:B------:R-:W-:Y:S01]  /*09a0*/  FFMA R84, R84, R91, R23 ;  /* 0x0000005b54547223 */ /* 0x000fe20000000017 */
[C---:B--2---:R-:W-:Y:S01]  /*09b0*/  FFMA R105, R85.reuse, R96, R52 ;  /* 0x0000006055697223 */ /* 0x044fe20000000034 */
[----:B------:R-:W0:Y:S01]  /*09c0*/  LDS.128 R20, [R12+UR10+0xc0] ;  /* 0x0000c00a0c147984 */ /* 0x000e220008000c00 */
[C---:B------:R-:W-:Y:S01]  /*09d0*/  FFMA R101, R85.reuse, R97, R14 ;  /* 0x0000006155657223 */ /* 0x040fe2000000000e */
[C---:B------:R-:W-:Y:S01]  /*09e0*/  FFMA R103, R85.reuse, R98, R103 ;  /* 0x0000006255677223 */ /* 0x040fe20000000067 */
[C---:B------:R-:W-:Y:S01]  /*09f0*/  FFMA R55, R85.reuse, R99, R54 ;  /* 0x0000006355377223 */ /* 0x040fe20000000036 */
[C---:B---3--:R-:W-:Y:S01]  /*0a00*/  FFMA R15, R85.reuse, R92, R15 ;  /* 0x0000005c550f7223 */ /* 0x048fe2000000000f */
[C---:B------:R-:W-:Y:S01]  /*0a10*/  FFMA R14, R85.reuse, R93, R100 ;  /* 0x0000005d550e7223 */ /* 0x040fe20000000064 */
[C---:B------:R-:W-:Y:S01]  /*0a20*/  FFMA R53, R85.reuse, R94, R53 ;  /* 0x0000005e55357223 */ /* 0x040fe20000000035 */
[----:B------:R-:W-:Y:S01]  /*0a30*/  FFMA R52, R85, R95, R84 ;  /* 0x0000005f55347223 */ /* 0x000fe20000000054 */
[-C--:B----4-:R-:W-:Y:S01]  /*0a40*/  FFMA R85, R4, R8.reuse, R48 ;  /* 0x0000000804557223 */ /* 0x090fe20000000030 */
[-C--:B------:R-:W-:Y:S01]  /*0a50*/  FFMA R54, R5, R8.reuse, R49 ;  /* 0x0000000805367223 */ /* 0x080fe20000000031 */
[-C--:B------:R-:W-:Y:S01]  /*0a60*/  FFMA R107, R6, R8.reuse, R50 ;  /* 0x00000008066b7223 */ /* 0x080fe20000000032 */
[-C--:B------:R-:W-:Y:S01]  /*0a70*/  FFMA R48, R7, R8.reuse, R51 ;  /* 0x0000000807307223 */ /* 0x080fe20000000033 */
[-C--:B------:R-:W-:Y:S01]  /*0a80*/  FFMA R49, R88, R8.reuse, R16 ;  /* 0x0000000858317223 */ /* 0x080fe20000000010 */
[-C--:B------:R-:W-:Y:S01]  /*0a90*/  FFMA R50, R89, R8.reuse, R17 ;  /* 0x0000000859327223 */ /* 0x080fe20000000011 */
[-C--:B------:R-:W-:Y:S01]  /*0aa0*/  FFMA R51, R90, R8.reuse, R18 ;  /* 0x000000085a337223 */ /* 0x080fe20000000012 */
[----:B------:R-:W-:Y:S01]  /*0ab0*/  FFMA R84, R91, R8, R19 ;  /* 0x000000085b547223 */ /* 0x000fe20000000013 */
[-C--:B------:R-:W-:Y:S01]  /*0ac0*/  FFMA R8, R99, R9.reuse, R48 ;  /* 0x0000000963087223 */ /* 0x080fe20000000030 */
[----:B------:R-:W1:Y:S01]  /*0ad0*/  LDS.128 R16, [R12+UR10+0x100] ;  /* 0x0001000a0c107984 */ /* 0x000e620008000c00 */
[-C--:B------:R-:W-:Y:S01]  /*0ae0*/  FFMA R48, R93, R9.reuse, R50 ;  /* 0x000000095d307223 */ /* 0x080fe20000000032 */
[-C--:B------:R-:W-:Y:S01]  /*0af0*/  FFMA R50, R95, R9.reuse, R84 ;  /* 0x000000095f327223 */ /* 0x080fe20000000054 */
[-C--:B-----5:R-:W-:Y:S01]  /*0b00*/  FFMA R119, R4, R72.reuse, R44 ;  /* 0x0000004804777223 */ /* 0x0a0fe2000000002c */
[-C--:B------:R-:W-:Y:S01]  /*0b10*/  FFMA R84, R5, R72.reuse, R45 ;  /* 0x0000004805547223 */ /* 0x080fe2000000002d */
[-C--:B------:R-:W-:Y:S01]  /*0b20*/  FFMA R111, R6, R72.reuse, R46 ;  /* 0x00000048066f7223 */ /* 0x080fe2000000002e */
[-C--:B------:R-:W-:Y:S01]  /*0b30*/  FFMA R100, R7, R72.reuse, R47 ;  /* 0x0000004807647223 */ /* 0x080fe2000000002f */
[-C--:B------:R-:W-:Y:S01]  /*0b40*/  FFMA R85, R96, R9.reuse, R85 ;  /* 0x0000000960557223 */ /* 0x080fe20000000055 */
[----:B------:R-:W2:Y:S01]  /*0b50*/  LDS.128 R44, [R12+UR10+0x140] ;  /* 0x0001400a0c2c7984 */ /* 0x000ea20008000c00 */
[-C--:B------:R-:W-:Y:S01]  /*0b60*/  FFMA R54, R97, R9.reuse, R54 ;  /* 0x0000000961367223 */ /* 0x080fe20000000036 */
[-C--:B------:R-:W-:Y:S01]  /*0b70*/  FFMA R107, R98, R9.reuse, R107 ;  /* 0x00000009626b7223 */ /* 0x080fe2000000006b */
[-C--:B------:R-:W-:Y:S01]  /*0b80*/  FFMA R49, R92, R9.reuse, R49 ;  /* 0x000000095c317223 */ /* 0x080fe20000000031 */
[----:B------:R-:W-:Y:S01]  /*0b90*/  FFMA R51, R94, R9, R51 ;  /* 0x000000095e337223 */ /* 0x000fe20000000033 */
[-C--:B------:R-:W-:Y:S01]  /*0ba0*/  FFMA R9, R88, R72.reuse, R76 ;  /* 0x0000004858097223 */ /* 0x080fe2000000004c */
[-C--:B------:R-:W-:Y:S01]  /*0bb0*/  FFMA R76, R89, R72.reuse, R77 ;  /* 0x00000048594c7223 */ /* 0x080fe2000000004d */
[-C--:B------:R-:W-:Y:S01]  /*0bc0*/  FFMA R77, R90, R72.reuse, R78 ;  /* 0x000000485a4d7223 */ /* 0x080fe2000000004e */
[----:B------:R-:W-:Y:S01]  /*0bd0*/  FFMA R78, R91, R72, R79 ;  /* 0x000000485b4e7223 */ /* 0x000fe2000000004f */
[-C--:B------:R-:W-:Y:S01]  /*0be0*/  FFMA R113, R97, R73.reuse, R84 ;  /* 0x0000004961717223 */ /* 0x080fe20000000054 */
[-C--:B------:R-:W-:Y:S01]  /*0bf0*/  FFMA R72, R93, R73.reuse, R76 ;  /* 0x000000495d487223 */ /* 0x080fe2000000004c */
[-C--:B------:R-:W-:Y:S01]  /*0c00*/  FFMA R119, R96, R73.reuse, R119 ;  /* 0x0000004960777223 */ /* 0x080fe20000000077 */
[-C--:B------:R-:W-:Y:S01]  /*0c10*/  FFMA R76, R95, R73.reuse, R78 ;  /* 0x000000495f4c7223 */ /* 0x080fe2000000004e */
[-C--:B------:R-:W-:Y:S01]  /*0c20*/  FFMA R111, R98, R73.reuse, R111 ;  /* 0x00000049626f7223 */ /* 0x080fe2000000006f */
[-C--:B------:R-:W-:Y:S01]  /*0c30*/  FFMA R79, R99, R73.reuse, R100 ;  /* 0x00000049634f7223 */ /* 0x080fe20000000064 */
[-C--:B0-----:R-:W-:Y:S01]  /*0c40*/  FFMA R125, R4, R20.reuse, R40 ;  /* 0x00000014047d7223 */ /* 0x081fe20000000028 */
[-C--:B------:R-:W-:Y:S01]  /*0c50*/  FFMA R78, R5, R20.reuse, R41 ;  /* 0x00000014054e7223 */ /* 0x080fe20000000029 */
[-C--:B------:R-:W-:Y:S01]  /*0c60*/  FFMA R115, R6, R20.reuse, R42 ;  /* 0x0000001406737223 */ /* 0x080fe2000000002a */
[-C--:B------:R-:W-:Y:S01]  /*0c70*/  FFMA R84, R7, R20.reuse, R43 ;  /* 0x0000001407547223 */ /* 0x080fe2000000002b */
[-C--:B------:R-:W-:Y:S01]  /*0c80*/  FFMA R112, R89, R20.reuse, R57 ;  /* 0x0000001459707223 */ /* 0x080fe20000000039 */
[----:B------:R-:W0:Y:S01]  /*0c90*/  LDS.128 R40, [R12+UR10+0x180] ;  /* 0x0001800a0c287984 */ /* 0x000e220008000c00 */
[-C--:B------:R-:W-:Y:S01]  /*0ca0*/  FFMA R109, R88, R20.reuse, R56 ;  /* 0x00000014586d7223 */ /* 0x080fe20000000038 */
[-C--:B------:R-:W-:Y:S01]  /*0cb0*/  FFMA R57, R90, R20.reuse, R58 ;  /* 0x000000145a397223 */ /* 0x080fe2000000003a */
[----:B------:R-:W-:Y:S01]  /*0cc0*/  FFMA R106, R91, R20, R59 ;  /* 0x000000145b6a7223 */ /* 0x000fe2000000003b */
        /* <DEDUP_REMOVED lines=8> */
[-C--:B-1----:R-:W-:Y:S01]  /*0d50*/  FFMA R20, R7, R16.reuse, R39 ;  /* 0x0000001007147223 */ /* 0x082fe20000000027 */
[-C--:B------:R-:W-:Y:S01]  /*0d60*/  FFMA R59, R88, R16.reuse, R60 ;  /* 0x00000010583b7223 */ /* 0x080fe2000000003c */
[-C--:B------:R-:W-:Y:S01]  /*0d70*/  FFMA R116, R89, R16.reuse, R61 ;  /* 0x0000001059747223 */ /* 0x080fe2000000003d */
[-C--:B------:R-:W-:Y:S01]  /*0d80*/  FFMA R39, R90, R16.reuse, R62 ;  /* 0x000000105a277223 */ /* 0x080fe2000000003e */
[-C--:B------:R-:W-:Y:S01]  /*0d90*/  FFMA R124, R91, R16.reuse, R63 ;  /* 0x000000105b7c7223 */ /* 0x080fe2000000003f */
[-C--:B------:R-:W-:Y:S01]  /*0da0*/  FFMA R57, R94, R21.reuse, R57 ;  /* 0x000000155e397223 */ /* 0x080fe20000000039 */
[----:B------:R-:W1:Y:S01]  /*0db0*/  LDS.128 R60, [R12+UR10+0x1c0] ;  /* 0x0001c00a0c3c7984 */ /* 0x000e620008000c00 */
[----:B------:R-:W-:Y:S01]  /*0dc0*/  FFMA R106, R95, R21, R106 ;  /* 0x000000155f6a7223 */ /* 0x000fe2000000006a */
        /* <DEDUP_REMOVED lines=9> */
[-C--:B------:R-:W-:Y:S01]  /*0e60*/  FFMA R21, R94, R17.reuse, R39 ;  /* 0x000000115e157223 */ /* 0x080fe20000000027 */
[----:B------:R-:W-:Y:S01]  /*0e70*/  FFMA R124, R95, R17, R124 ;  /* 0x000000115f7c7223 */ /* 0x000fe2000000007c */
[-C--:B--2---:R-:W-:Y:S01]  /*0e80*/  FFMA R17, R4, R44.reuse, R32 ;  /* 0x0000002c04117223 */ /* 0x084fe20000000020 */
[-C--:B------:R-:W-:Y:S01]  /*0e90*/  FFMA R36, R5, R44.reuse, R33 ;  /* 0x0000002c05247223 */ /* 0x080fe20000000021 */
[-C--:B------:R-:W-:Y:S01]  /*0ea0*/  FFMA R39, R6, R44.reuse, R34 ;  /* 0x0000002c06277223 */ /* 0x080fe20000000022 */
[-C--:B------:R-:W-:Y:S01]  /*0eb0*/  FFMA R20, R7, R44.reuse, R35 ;  /* 0x0000002c07147223 */ /* 0x080fe20000000023 */
[-C--:B------:R-:W-:Y:S01]  /*0ec0*/  FFMA R117, R88, R44.reuse, R64 ;  /* 0x0000002c58757223 */ /* 0x080fe20000000040 */
[----:B------:R-:W2:Y:S01]  /*0ed0*/  LDS.128 R32, [R13+UR11+0x400] ;  /* 0x0004000b0d207984 */ /* 0x000ea20008000c00 */
        /* <DEDUP_REMOVED lines=11> */
[-C--:B0-----:R-:W-:Y:S01]  /*0f90*/  FFMA R45, R4, R40.reuse, R28 ;  /* 0x00000028042d7223 */ /* 0x081fe2000000001c */
        /* <DEDUP_REMOVED lines=15> */
[-C--:B-1----:R-:W-:Y:S01]  /*1090*/  FFMA R41, R4, R60.reuse, R24 ;  /* 0x0000003c04297223 */ /* 0x082fe20000000018 */
[-C--:B------:R-:W-:Y:S01]  /*10a0*/  FFMA R4, R5, R60.reuse, R25 ;  /* 0x0000003c05047223 */ /* 0x080fe20000000019 */
[-C--:B------:R-:W-:Y:S01]  /*10b0*/  FFMA R5, R6, R60.reuse, R26 ;  /* 0x0000003c06057223 */ /* 0x080fe2000000001a */
[-C--:B------:R-:W-:Y:S01]  /*10c0*/  FFMA R6, R7, R60.reuse, R27 ;  /* 0x0000003c07067223 */ /* 0x080fe2000000001b */
[-C--:B------:R-:W-:Y:S01]  /*10d0*/  FFMA R7, R96, R61.reuse, R41 ;  /* 0x0000003d60077223 */ /* 0x080fe20000000029 */
[----:B------:R-:W0:Y:S01]  /*10e0*/  LDS.128 R24, [R13+UR11+0x410] ;  /* 0x0004100b0d187984 */ /* 0x000e220008000c00 */
[-C--:B------:R-:W-:Y:S01]  /*10f0*/  FFMA R5, R98, R61.reuse, R5 ;  /* 0x0000003d62057223 */ /* 0x080fe20000000005 */
[-C--:B------:R-:W-:Y:S01]  /*1100*/  FFMA R97, R97, R61.reuse, R4 ;  /* 0x0000003d61617223 */ /* 0x080fe20000000004 */
[-C--:B------:R-:W-:Y:S01]  /*1110*/  FFMA R41, R99, R61.reuse, R6 ;  /* 0x0000003d63297223 */ /* 0x080fe20000000006 */
[-C--:B------:R-:W-:Y:S01]  /*1120*/  FFMA R67, R88, R60.reuse, R80 ;  /* 0x0000003c58437223 */ /* 0x080fe20000000050 */
[-C--:B------:R-:W-:Y:S01]  /*1130*/  FFMA R68, R89, R60.reuse, R81 ;  /* 0x0000003c59447223 */ /* 0x080fe20000000051 */
[----:B------:R-:W-:Y:S01]  /*1140*/  FFMA R69, R90, R60, R82 ;  /* 0x0000003c5a457223 */ /* 0x000fe20000000052 */
[-C--:B--2---:R-:W-:Y:S01]  /*1150*/  FFMA R78, R32, R62.reuse, R7 ;  /* 0x0000003e204e7223 */ /* 0x084fe20000000007 */
[----:B------:R-:W-:Y:S01]  /*1160*/  FFMA R28, R34, R62, R5 ;  /* 0x0000003e221c7223 */ /* 0x000fe20000000005 */
[----:B------:R-:W-:Y:S01]  /*1170*/  FFMA R60, R91, R60, R83 ;  /* 0x0000003c5b3c7223 */ /* 0x000fe20000000053 */
[----:B------:R-:W1:Y:S01]  /*1180*/  LDS.128 R4, [R13+UR11+0x600] ;  /* 0x0006000b0d047984 */ /* 0x000e620008000c00 */
[-C--:B------:R-:W-:Y:S01]  /*1190*/  FFMA R67, R92, R61.reuse, R67 ;  /* 0x0000003d5c437223 */ /* 0x080fe20000000043 */
[-C--:B------:R-:W-:Y:S01]  /*11a0*/  FFMA R68, R93, R61.reuse, R68 ;  /* 0x0000003d5d447223 */ /* 0x080fe20000000044 */
[-C--:B------:R-:W-:Y:S01]  /*11b0*/  FFMA R69, R94, R61.reuse, R69 ;  /* 0x0000003d5e457223 */ /* 0x080fe20000000045 */
[----:B------:R-:W-:Y:S01]  /*11c0*/  FFMA R71, R95, R61, R60 ;  /* 0x0000003d5f477223 */ /* 0x000fe2000000003c */
[----:B------:R-:W-:Y:S01]  /*11d0*/  FFMA R117, R86, R32, R105 ;  /* 0x0000002056757223 */ /* 0x000fe20000000069 */
[C---:B------:R-:W-:Y:S01]  /*11e0*/  FFMA R105, R32.reuse, R10, R85 ;  /* 0x0000000a20697223 */ /* 0x040fe20000000055 */
[C---:B------:R-:W-:Y:S01]  /*11f0*/  FFMA R99, R32.reuse, R18, R16 ;  /* 0x0000001220637223 */ /* 0x040fe20000000010 */
[C---:B------:R-:W-:Y:S01]  /*1200*/  FFMA R93, R32.reuse, R46, R38 ;  /* 0x0000002e205d7223 */ /* 0x040fe20000000026 */
[C---:B------:R-:W-:Y:S01]  /*1210*/  FFMA R61, R33.reuse, R10, R54 ;  /* 0x0000000a213d7223 */ /* 0x040fe20000000036 */
[CC--:B------:R-:W-:Y:S01]  /*1220*/  FFMA R122, R33.reuse, R74.reuse, R113 ;  /* 0x0000004a217a7223 */ /* 0x0c0fe20000000071 */
[C---:B------:R-:W-:Y:S01]  /*1230*/  FFMA R91, R32.reuse, R74, R119 ;  /* 0x0000004a205b7223 */ /* 0x040fe20000000077 */
[C---:B------:R-:W-:Y:S01]  /*1240*/  FFMA R81, R32.reuse, R22, R125 ;  /* 0x0000001620517223 */ /* 0x040fe2000000007d */
[----:B------:R-:W-:Y:S01]  /*1250*/  FFMA R118, R32, R42, R118 ;  /* 0x0000002a20767223 */ /* 0x000fe20000000076 */
[C---:B------:R-:W-:Y:S01]  /*1260*/  FFMA R85, R86.reuse, R33, R101 ;  /* 0x0000002156557223 */ /* 0x040fe20000000065 */
[C---:B------:R-:W-:Y:S01]  /*1270*/  FFMA R94, R33.reuse, R22, R121 ;  /* 0x00000016215e7223 */ /* 0x040fe20000000079 */
[C---:B------:R-:W-:Y:S01]  /*1280*/  FFMA R120, R33.reuse, R18, R120 ;  /* 0x0000001221787223 */ /* 0x040fe20000000078 */
[C---:B------:R-:W-:Y:S01]  /*1290*/  FFMA R70, R33.reuse, R46, R36 ;  /* 0x0000002e21467223 */ /* 0x040fe20000000024 */
[C---:B------:R-:W-:Y:S01]  /*12a0*/  FFMA R64, R33.reuse, R42, R64 ;  /* 0x0000002a21407223 */ /* 0x040fe20000000040 */
[----:B------:R-:W-:Y:S01]  /*12b0*/  FFMA R58, R33, R62, R97 ;  /* 0x0000003e213a7223 */ /* 0x000fe20000000061 */
[----:B------:R-:W-:Y:S01]  /*12c0*/  FFMA R114, R86, R34, R103 ;  /* 0x0000002256727223 */ /* 0x000fe20000000067 */
[C---:B------:R-:W-:Y:S01]  /*12d0*/  FFMA R113, R34.reuse, R10, R107 ;  /* 0x0000000a22717223 */ /* 0x040fe2000000006b */
[C---:B------:R-:W-:Y:S01]  /*12e0*/  FFMA R66, R34.reuse, R74, R111 ;  /* 0x0000004a22427223 */ /* 0x040fe2000000006f */
[C---:B------:R-:W-:Y:S01]  /*12f0*/  FFMA R56, R34.reuse, R22, R115 ;  /* 0x0000001622387223 */ /* 0x040fe20000000073 */
        /* <DEDUP_REMOVED lines=8> */
[C---:B------:R-:W-:Y:S01]  /*1380*/  FFMA R80, R35.reuse, R46, R39 ;  /* 0x0000002e23507223 */ /* 0x040fe20000000027 */
[C---:B------:R-:W-:Y:S01]  /*1390*/  FFMA R40, R35.reuse, R42, R45 ;  /* 0x0000002a23287223 */ /* 0x040fe2000000002d */
[----:B------:R-:W-:Y:S01]  /*13a0*/  FFMA R38, R35, R62, R41 ;  /* 0x0000003e23267223 */ /* 0x000fe20000000029 */
[C---:B0-----:R-:W-:Y:S01]  /*13b0*/  FFMA R88, R25.reuse, R74, R72 ;  /* 0x0000004a19587223 */ /* 0x041fe20000000048 */
[----:B------:R-:W0:Y:S01]  /*13c0*/  LDS.128 R32, [R13+UR11+0x610] ;  /* 0x0006100b0d207984 */ /* 0x000e220008000c00 */
[----:B------:R-:W-:Y:S01]  /*13d0*/  FFMA R72, R25, R62, R68 ;  /* 0x0000003e19487223 */ /* 0x000fe20000000044 */
[----:B------:R-:W-:Y:S01]  /*13e0*/  FFMA R92, R86, R27, R52 ;  /* 0x0000001b565c7223 */ /* 0x000fe20000000034 */
[C---:B------:R-:W-:Y:S01]  /*13f0*/  FFMA R90, R27.reuse, R10, R50 ;  /* 0x0000000a1b5a7223 */ /* 0x040fe20000000032 */
[C---:B------:R-:W-:Y:S01]  /*1400*/  FFMA R82, R27.reuse, R74, R76 ;  /* 0x0000004a1b527223 */ /* 0x040fe2000000004c */
[C---:B------:R-:W-:Y:S01]  /*1410*/  FFMA R106, R27.reuse, R22, R106 ;  /* 0x000000161b6a7223 */ /* 0x040fe2000000006a */
[C---:B------:R-:W-:Y:S01]  /*1420*/  FFMA R124, R27.reuse, R18, R124 ;  /* 0x000000121b7c7223 */ /* 0x040fe2000000007c */
[C---:B------:R-:W-:Y:S01]  /*1430*/  FFMA R102, R27.reuse, R46, R102 ;  /* 0x0000002e1b667223 */ /* 0x040fe20000000066 */
[C---:B------:R-:W-:Y:S01]  /*1440*/  FFMA R104, R27.reuse, R42, R104 ;  /* 0x0000002a1b687223 */ /* 0x040fe20000000068 */
[----:B------:R-:W-:Y:S01]  /*1450*/  FFMA R68, R27, R62, R71 ;  /* 0x0000003e1b447223 */ /* 0x000fe20000000047 */
[----:B-1----:R-:W-:Y:S01]  /*1460*/  FFMA R27, R4, R43, R118 ;  /* 0x0000002b041b7223 */ /* 0x002fe20000000076 */
[C---:B------:R-:W-:Y:S01]  /*1470*/  FFMA R8, R86.reuse, R24, R15 ;  /* 0x0000001856087223 */ /* 0x040fe2000000000f */
[----:B------:R-:W-:Y:S01]  /*1480*/  FFMA R118, R5, R11, R61 ;  /* 0x0000000b05767223 */ /* 0x000fe2000000003d */
[----:B------:R-:W-:Y:S01]  /*1490*/  FFMA R89, R86, R26, R53 ;  /* 0x0000001a56597223 */ /* 0x000fe20000000035 */
[-C--:B------:R-:W-:Y:S01]  /*14a0*/  FFMA R83, R24, R42.reuse, R31 ;  /* 0x0000002a18537223 */ /* 0x080fe2000000001f */
[----:B------:R-:W-:Y:S01]  /*14b0*/  FFMA R41, R26, R42, R29 ;  /* 0x0000002a1a297223 */ /* 0x000fe2000000001d */
[C---:B------:R-:W-:Y:S01]  /*14c0*/  FFMA R79, R6.reuse, R19, R54 ;  /* 0x00000013064f7223 */ /* 0x040fe20000000036 */
[C---:B------:R-:W-:Y:S01]  /*14d0*/  FFMA R61, R6.reuse, R43, R30 ;  /* 0x0000002b063d7223 */ /* 0x040fe2000000001e */
[----:B------:R-:W-:Y:S01]  /*14e0*/  FFMA R15, R6, R63, R28 ;  /* 0x0000003f060f7223 */ /* 0x000fe2000000001c */
[----:B------:R-:W-:Y:S01]  /*14f0*/  FFMA R97, R26, R18, R21 ;  /* 0x000000121a617223 */ /* 0x000fe20000000015 */
[----:B------:R-:W-:Y:S01]  /*1500*/  FFMA R95, R24, R46, R65 ;  /* 0x0000002e185f7223 */ /* 0x000fe20000000041 */
[----:B------:R-:W-:Y:S01]  /*1510*/  LDS.128 R52, [R12+UR10+0x10] ;  /* 0x0000100a0c347984 */ /* 0x000fe20008000c00 */
[----:B------:R-:W-:Y:S01]  /*1520*/  FFMA R36, R86, R25, R14 ;  /* 0x0000001956247223 */ /* 0x000fe2000000000e */
[C---:B------:R-:W-:Y:S01]  /*1530*/  FFMA R37, R24.reuse, R10, R49 ;  /* 0x0000000a18257223 */ /* 0x040fe20000000031 */
[-C--:B------:R-:W-:Y:S01]  /*1540*/  FFMA R115, R24, R74.reuse, R9 ;  /* 0x0000004a18737223 */ /* 0x080fe20000000009 */
[----:B------:R-:W1:Y:S01]  /*1550*/  LDS.128 R28, [R13+UR11+0x800] ;  /* 0x0008000b0d1c7984 */ /* 0x000e620008000c00 */
[----:B------:R-:W-:Y:S01]  /*1560*/  FFMA R111, R26, R74, R77 ;  /* 0x0000004a1a6f7223 */ /* 0x000fe2000000004d */
[-C--:B------:R-:W-:Y:S01]  /*1570*/  FFMA R109, R24, R22.reuse, R109 ;  /* 0x00000016186d7223 */ /* 0x080fe2000000006d */
[CC--:B------:R-:W-:Y:S01]  /*1580*/  FFMA R112, R25.reuse, R22.reuse, R112 ;  /* 0x0000001619707223 */ /* 0x0c0fe20000000070 */
[----:B------:R-:W-:Y:S01]  /*1590*/  FFMA R107, R26, R22, R57 ;  /* 0x000000161a6b7223 */ /* 0x000fe20000000039 */
[----:B------:R-:W-:Y:S01]  /*15a0*/  FFMA R101, R24, R18, R59 ;  /* 0x0000001218657223 */ /* 0x000fe2000000003b */
[----:B------:R-:W-:Y:S01]  /*15b0*/  FFMA R45, R26, R46, R17 ;  /* 0x0000002e1a2d7223 */ /* 0x000fe20000000011 */
[----:B------:R-:W-:Y:S01]  /*15c0*/  FFMA R98, R25, R42, R20 ;  /* 0x0000002a19627223 */ /* 0x000fe20000000014 */
[----:B------:R-:W-:Y:S01]  /*15d0*/  FFMA R67, R24, R62, R67 ;  /* 0x0000003e18437223 */ /* 0x000fe20000000043 */
[C---:B------:R-:W-:Y:S01]  /*15e0*/  FFMA R65, R4.reuse, R47, R93 ;  /* 0x0000002f04417223 */ /* 0x040fe2000000005d */
[----:B------:R-:W-:Y:S01]  /*15f0*/  FFMA R21, R4, R63, R78 ;  /* 0x0000003f04157223 */ /* 0x000fe2000000004e */
[----:B------:R-:W-:Y:S01]  /*1600*/  FFMA R76, R87, R5, R85 ;  /* 0x00000005574c7223 */ /* 0x000fe20000000055 */
[-C--:B------:R-:W-:Y:S01]  /*1610*/  FFMA R84, R25, R10.reuse, R48 ;  /* 0x0000000a19547223 */ /* 0x080fe20000000030 */
[----:B------:R-:W-:Y:S01]  /*1620*/  FFMA R39, R26, R10, R51 ;  /* 0x0000000a1a277223 */ /* 0x000fe20000000033 */
[----:B------:R-:W-:Y:S01]  /*1630*/  FFMA R9, R87, R4, R117 ;  /* 0x0000000457097223 */ /* 0x000fe20000000075 */
        /* <DEDUP_REMOVED lines=23> */
[----:B------:R-:W2:Y:S01]  /*17b0*/  LDS.128 R48, [R12+UR10+0x50] ;  /* 0x0000500a0c307984 */ /* 0x000ea20008000c00 */
[C---:B------:R-:W-:Y:S01]  /*17c0*/  FFMA R110, R25.reuse, R46, R110 ;  /* 0x0000002e196e7223 */ /* 0x040fe2000000006e */
[----:B------:R-:W-:Y:S01]  /*17d0*/  FFMA R116, R25, R18, R116 ;  /* 0x0000001219747223 */ /* 0x000fe20000000074 */
[C---:B0-----:R-:W-:Y:S01]  /*17e0*/  FFMA R99, R87.reuse, R32, R8 ;  /* 0x0000002057637223 */ /* 0x041fe20000000008 */
[----:B------:R-:W0:Y:S01]  /*17f0*/  LDS.128 R4, [R13+UR11+0x810] ;  /* 0x0008100b0d047984 */ /* 0x000e220008000c00 */
[C---:B------:R-:W-:Y:S01]  /*1800*/  FFMA R86, R87.reuse, R33, R36 ;  /* 0x0000002157567223 */ /* 0x040fe20000000024 */
[C---:B------:R-:W-:Y:S01]  /*1810*/  FFMA R89, R87.reuse, R34, R89 ;  /* 0x0000002257597223 */ /* 0x040fe20000000059 */
[----:B------:R-:W-:Y:S01]  /*1820*/  FFMA R92, R87, R35, R92 ;  /* 0x00000023575c7223 */ /* 0x000fe2000000005c */
[----:B------:R-:W3:Y:S01]  /*1830*/  LDS.128 R56, [R12+UR10+0x90] ;  /* 0x0000900a0c387984 */ /* 0x000ee20008000c00 */
[-C--:B------:R-:W-:Y:S01]  /*1840*/  FFMA R25, R32, R11.reuse, R37 ;  /* 0x0000000b20197223 */ /* 0x080fe20000000025 */
[----:B------:R-:W-:Y:S01]  /*1850*/  FFMA R87, R34, R11, R39 ;  /* 0x0000000b22577223 */ /* 0x000fe20000000027 */
[-C--:B------:R-:W-:Y:S01]  /*1860*/  FFMA R115, R32, R75.reuse, R115 ;  /* 0x0000004b20737223 */ /* 0x080fe20000000073 */
[-C--:B------:R-:W-:Y:S01]  /*1870*/  FFMA R88, R33, R75.reuse, R88 ;  /* 0x0000004b21587223 */ /* 0x080fe20000000058 */
[-C--:B------:R-:W-:Y:S01]  /*1880*/  FFMA R111, R34, R75.reuse, R111 ;  /* 0x0000004b226f7223 */ /* 0x080fe2000000006f */
[----:B------:R-:W-:Y:S01]  /*1890*/  FFMA R82, R35, R75, R82 ;  /* 0x0000004b23527223 */ /* 0x000fe20000000052 */
[----:B------:R-:W4:Y:S01]  /*18a0*/  LDS.128 R36, [R12+UR10+0xd0] ;  /* 0x0000d00a0c247984 */ /* 0x000f220008000c00 */
        /* <DEDUP_REMOVED lines=9> */
[----:B------:R-:W5:Y:S01]  /*1940*/  LDS.128 R44, [R12+UR10+0x110] ;  /* 0x0001100a0c2c7984 */ /* 0x000f620008000c00 */
[-C--:B------:R-:W-:Y:S01]  /*1950*/  FFMA R83, R32, R43.reuse, R83 ;  /* 0x0000002b20537223 */ /* 0x080fe20000000053 */
[-C--:B------:R-:W-:Y:S01]  /*1960*/  FFMA R98, R33, R43.reuse, R98 ;  /* 0x0000002b21627223 */ /* 0x080fe20000000062 */
[-C--:B------:R-:W-:Y:S01]  /*1970*/  FFMA R23, R34, R43.reuse, R41 ;  /* 0x0000002b22177223 */ /* 0x080fe20000000029 */
[----:B------:R-:W-:Y:S01]  /*1980*/  FFMA R104, R35, R43, R104 ;  /* 0x0000002b23687223 */ /* 0x000fe20000000068 */
        /* <DEDUP_REMOVED lines=11> */
[----:B-1----:R-:W-:Y:S01]  /*1a40*/  FFMA R66, R52, R28, R9 ;  /* 0x0000001c34427223 */ /* 0x002fe20000000009 */
[----:B------:R-:W1:Y:S01]  /*1a50*/  LDS.128 R32, [R12+UR10+0x190] ;  /* 0x0001900a0c207984 */ /* 0x000e620008000c00 */
[-C--:B--2---:R-:W-:Y:S01]  /*1a60*/  FFMA R71, R28, R48.reuse, R71 ;  /* 0x000000301c477223 */ /* 0x084fe20000000047 */
[-C--:B------:R-:W-:Y:S01]  /*1a70*/  FFMA R118, R29, R48.reuse, R118 ;  /* 0x000000301d767223 */ /* 0x080fe20000000076 */
[-C--:B------:R-:W-:Y:S01]  /*1a80*/  FFMA R113, R30, R48.reuse, R113 ;  /* 0x000000301e717223 */ /* 0x080fe20000000071 */
[----:B------:R-:W2:Y:S01]  /*1a90*/  LDS.128 R8, [R12+UR10+0x1d0] ;  /* 0x0001d00a0c087984 */ /* 0x000ea20008000c00 */
[-C--:B------:R-:W-:Y:S01]  /*1aa0*/  FFMA R100, R31, R48.reuse, R100 ;  /* 0x000000301f647223 */ /* 0x080fe20000000064 */
[-C--:B0-----:R-:W-:Y:S01]  /*1ab0*/  FFMA R25, R4, R48.reuse, R25 ;  /* 0x0000003004197223 */ /* 0x081fe20000000019 */
[-C--:B------:R-:W-:Y:S01]  /*1ac0*/  FFMA R84, R5, R48.reuse, R84 ;  /* 0x0000003005547223 */ /* 0x080fe20000000054 */
[-C--:B------:R-:W-:Y:S01]  /*1ad0*/  FFMA R87, R6, R48.reuse, R87 ;  /* 0x0000003006577223 */ /* 0x080fe20000000057 */
[----:B------:R-:W-:Y:S01]  /*1ae0*/  FFMA R90, R7, R48, R90 ;  /* 0x00000030075a7223 */ /* 0x000fe2000000005a */
[-C--:B---3--:R-:W-:Y:S01]  /*1af0*/  FFMA R64, R30, R56.reuse, R17 ;  /* 0x000000381e407223 */ /* 0x088fe20000000011 */
[C---:B------:R-:W-:Y:S01]  /*1b00*/  FFMA R48, R31.reuse, R56, R16 ;  /* 0x000000381f307223 */ /* 0x040fe20000000010 */
[C---:B------:R-:W-:Y:S01]  /*1b10*/  FFMA R76, R52.reuse, R29, R76 ;  /* 0x0000001d344c7223 */ /* 0x040fe2000000004c */
[----:B------:R-:W0:Y:S01]  /*1b20*/  LDS.128 R16, [R13+UR11+0xa00] ;  /* 0x000a000b0d107984 */ /* 0x000e220008000c00 */
[C---:B------:R-:W-:Y:S01]  /*1b30*/  FFMA R62, R52.reuse, R30, R93 ;  /* 0x0000001e343e7223 */ /* 0x040fe2000000005d */
[C---:B------:R-:W-:Y:S01]  /*1b40*/  FFMA R60, R52.reuse, R31, R60 ;  /* 0x0000001f343c7223 */ /* 0x040fe2000000003c */
[C---:B------:R-:W-:Y:S01]  /*1b50*/  FFMA R26, R52.reuse, R4, R99 ;  /* 0x00000004341a7223 */ /* 0x040fe20000000063 */
[C---:B------:R-:W-:Y:S01]  /*1b60*/  FFMA R86, R52.reuse, R5, R86 ;  /* 0x0000000534567223 */ /* 0x040fe20000000056 */
[C---:B------:R-:W-:Y:S01]  /*1b70*/  FFMA R89, R52.reuse, R6, R89 ;  /* 0x0000000634597223 */ /* 0x040fe20000000059 */
[----:B------:R-:W-:Y:S01]  /*1b80*/  FFMA R92, R52, R7, R92 ;  /* 0x00000007345c7223 */ /* 0x000fe2000000005c */
[----:B----4-:R-:W-:Y:S01]  /*1b90*/  FFMA R52, R31, R36, R96 ;  /* 0x000000241f347223 */ /* 0x010fe20000000060 */
        /* <DEDUP_REMOVED lines=12> */
[----:B------:R-:W-:Y:S01]  /*1c60*/  FFMA R106, R7, R36, R106 ;  /* 0x00000024076a7223 */ /* 0x000fe2000000006a */
[-C--:B-----5:R-:W-:Y:S01]  /*1c70*/  FFMA R112, R29, R44.reuse, R74 ;  /* 0x0000002c1d707223 */ /* 0x0a0fe2000000004a */
        /* <DEDUP_REMOVED lines=18> */
[----:B------:R-:W-:Y:S01]  /*1da0*/  FFMA R63, R6, R32, R23 ;  /* 0x00000020063f7223 */ /* 0x000fe20000000017 */
[-C--:B--2---:R-:W-:Y:S01]  /*1db0*/  FFMA R73, R28, R8.reuse, R21 ;  /* 0x000000081c497223 */ /* 0x084fe20000000015 */
[C---:B------:R-:W-:Y:S01]  /*1dc0*/  FFMA R105, R29.reuse, R8, R20 ;  /* 0x000000081d697223 */ /* 0x040fe20000000014 */
[----:B------:R-:W-:Y:S01]  /*1dd0*/  FFMA R103, R29, R32, R24 ;  /* 0x000000201d677223 */ /* 0x000fe20000000018 */
[----:B------:R-:W1:Y:S01]  /*1de0*/  LDS.128 R20, [R13+UR11+0xa10] ;  /* 0x000a100b0d147984 */ /* 0x000e620008000c00 */
[-C--:B------:R-:W-:Y:S01]  /*1df0*/  FFMA R30, R30, R8.reuse, R15 ;  /* 0x000000081e1e7223 */ /* 0x080fe2000000000f */
[----:B------:R-:W-:Y:S01]  /*1e00*/  FFMA R28, R31, R8, R14 ;  /* 0x000000081f1c7223 */ /* 0x000fe2000000000e */
[CC--:B------:R-:W-:Y:S01]  /*1e10*/  FFMA R83, R4.reuse, R32.reuse, R83 ;  /* 0x0000002004537223 */ /* 0x0c0fe20000000053 */
[-C--:B------:R-:W-:Y:S01]  /*1e20*/  FFMA R24, R5, R32.reuse, R98 ;  /* 0x0000002005187223 */ /* 0x080fe20000000062 */
[----:B------:R-:W-:Y:S01]  /*1e30*/  FFMA R104, R7, R32, R104 ;  /* 0x0000002007687223 */ /* 0x000fe20000000068 */
[-C--:B------:R-:W-:Y:S01]  /*1e40*/  FFMA R67, R4, R8.reuse, R67 ;  /* 0x0000000804437223 */ /* 0x080fe20000000043 */
[-C--:B------:R-:W-:Y:S01]  /*1e50*/  FFMA R72, R5, R8.reuse, R72 ;  /* 0x0000000805487223 */ /* 0x080fe20000000048 */
[-C--:B------:R-:W-:Y:S01]  /*1e60*/  FFMA R15, R6, R8.reuse, R69 ;  /* 0x00000008060f7223 */ /* 0x080fe20000000045 */
[----:B------:R-:W-:Y:S01]  /*1e70*/  FFMA R32, R7, R8, R68 ;  /* 0x0000000807207223 */ /* 0x000fe20000000044 */
[C---:B0-----:R-:W-:Y:S01]  /*1e80*/  FFMA R14, R53.reuse, R16, R66 ;  /* 0x00000010350e7223 */ /* 0x041fe20000000042 */
[C---:B------:R-:W-:Y:S01]  /*1e90*/  FFMA R8, R16.reuse, R49, R71 ;  /* 0x0000003110087223 */ /* 0x040fe20000000047 */
[C---:B------:R-:W-:Y:S01]  /*1ea0*/  FFMA R70, R16.reuse, R41, R77 ;  /* 0x0000002910467223 */ /* 0x040fe2000000004d */
[----:B------:R-:W-:Y:S01]  /*1eb0*/  FFMA R68, R16, R9, R73 ;  /* 0x0000000910447223 */ /* 0x000fe20000000049 */
[----:B------:R-:W-:Y:S01]  /*1ec0*/  FFMA R79, R18, R33, R61 ;  /* 0x00000021124f7223 */ /* 0x000fe2000000003d */
        /* <DEDUP_REMOVED lines=19> */
[----:B------:R-:W0:Y:S01]  /*2000*/  LDS.128 R4, [R13+UR11+0xc00] ;  /* 0x000c000b0d047984 */ /* 0x000e220008000c00 */
        /* <DEDUP_REMOVED lines=9> */
[----:B------:R-:W1:Y:S01]  /*20a0*/  LDS.128 R16, [R13+UR11+0xc10] ;  /* 0x000c100b0d107984 */ /* 0x000e620008000c00 */
[C---:B------:R-:W-:Y:S01]  /*20b0*/  FFMA R25, R20.reuse, R49, R25 ;  /* 0x0000003114197223 */ /* 0x040fe20000000019 */
[-C--:B------:R-:W-:Y:S01]  /*20c0*/  FFMA R24, R21, R33.reuse, R24 ;  /* 0x0000002115187223 */ /* 0x080fe20000000018 */
[-C--:B------:R-:W-:Y:S01]  /*20d0*/  FFMA R83, R20, R33.reuse, R83 ;  /* 0x0000002114537223 */ /* 0x080fe20000000053 */
[-C--:B------:R-:W-:Y:S01]  /*20e0*/  FFMA R63, R22, R33.reuse, R63 ;  /* 0x00000021163f7223 */ /* 0x080fe2000000003f */
[----:B------:R-:W-:Y:S01]  /*20f0*/  FFMA R104, R23, R33, R104 ;  /* 0x0000002117687223 */ /* 0x000fe20000000068 */
[-C--:B------:R-:W-:Y:S01]  /*2100*/  FFMA R67, R20, R9.reuse, R67 ;  /* 0x0000000914437223 */ /* 0x080fe20000000043 */
[-C--:B------:R-:W-:Y:S01]  /*2110*/  FFMA R72, R21, R9.reuse, R72 ;  /* 0x0000000915487223 */ /* 0x080fe20000000048 */
[CC--:B------:R-:W-:Y:S01]  /*2120*/  FFMA R15, R22.reuse, R9.reuse, R15 ;  /* 0x00000009160f7223 */ /* 0x0c0fe2000000000f */
[----:B------:R-:W-:Y:S01]  /*2130*/  FFMA R32, R23, R9, R32 ;  /* 0x0000000917207223 */ /* 0x000fe20000000020 */
[C---:B------:R-:W-:Y:S01]  /*2140*/  FFMA R86, R53.reuse, R21, R86 ;  /* 0x0000001535567223 */ /* 0x040fe20000000056 */
[C---:B------:R-:W-:Y:S01]  /*2150*/  FFMA R89, R53.reuse, R22, R89 ;  /* 0x0000001635597223 */ /* 0x040fe20000000059 */
[----:B------:R-:W-:Y:S01]  /*2160*/  FFMA R92, R53, R23, R92 ;  /* 0x00000017355c7223 */ /* 0x000fe2000000005c */
        /* <DEDUP_REMOVED lines=17> */
[----:B0-----:R-:W-:Y:S01]  /*2280*/  FFMA R33, R4, R50, R8 ;  /* 0x0000003204217223 */ /* 0x001fe20000000008 */
        /* <DEDUP_REMOVED lines=8> */
[-C--:B------:R-:W-:Y:S01]  /*2310*/  FFMA R65, R22, R41.reuse, R65 ;  /* 0x0000002916417223 */ /* 0x080fe20000000041 */
[----:B------:R-:W-:Y:S01]  /*2320*/  FFMA R80, R23, R41, R80 ;  /* 0x0000002917507223 */ /* 0x000fe20000000050 */
[----:B-1----:R-:W-:Y:S01]  /*2330*/  FFMA R8, R54, R16, R27 ;  /* 0x0000001036087223 */ /* 0x002fe2000000001b */
[----:B------:R-:W-:Y:S01]  /*2340*/  FFMA R9, R16, R50, R25 ;  /* 0x0000003210097223 */ /* 0x000fe20000000019 */
[----:B------:R-:W-:Y:S01]  /*2350*/  FFMA R6, R17, R34, R24 ;  /* 0x0000002211067223 */ /* 0x000fe20000000018 */
[----:B------:R-:W0:Y:S01]  /*2360*/  LDS.128 R20, [R13+UR11+0xe00] ;  /* 0x000e000b0d147984 */ /* 0x000e220008000c00 */
[----:B------:R-:W-:Y:S01]  /*2370*/  FFMA R41, R54, R4, R14 ;  /* 0x0000000436297223 */ /* 0x000fe2000000000e */
[C---:B------:R-:W-:Y:S01]  /*2380*/  FFMA R122, R4.reuse, R58, R122 ;  /* 0x0000003a047a7223 */ /* 0x040fe2000000007a */
[C---:B------:R-:W-:Y:S01]  /*2390*/  FFMA R102, R4.reuse, R38, R102 ;  /* 0x0000002604667223 */ /* 0x040fe20000000066 */
[----:B------:R-:W1:Y:S01]  /*23a0*/  LDS.128 R24, [R13+UR11+0xe10] ;  /* 0x000e100b0d187984 */ /* 0x000e620008000c00 */
        /* <DEDUP_REMOVED lines=41> */
[C---:B------:R-:W-:Y:S01]  /*2640*/  FFMA R80, R19.reuse, R42, R80 ;  /* 0x0000002a13507223 */ /* 0x040fe20000000050 */
[-C--:B------:R-:W-:Y:S01]  /*2650*/  FFMA R83, R16, R34.reuse, R83 ;  /* 0x0000002210537223 */ /* 0x080fe20000000053 */
        /* <DEDUP_REMOVED lines=38> */
[C---:B-1----:R-:W-:Y:S01]  /*28c0*/  FFMA R93, R55.reuse, R24, R8 ;  /* 0x00000018375d7223 */ /* 0x042fe20000000008 */
[C---:B------:R-:W-:Y:S01]  /*28d0*/  FFMA R86, R55.reuse, R25, R86 ;  /* 0x0000001937567223 */ /* 0x040fe20000000056 */
[C---:B------:R-:W-:Y:S01]  /*28e0*/  FFMA R89, R55.reuse, R26, R89 ;  /* 0x0000001a37597223 */ /* 0x040fe20000000059 */
[----:B------:R-:W-:Y:S01]  /*28f0*/  FFMA R92, R55, R27, R92 ;  /* 0x0000001b375c7223 */ /* 0x000fe2000000005c */
[----:B------:R-:W-:Y:S01]  /*2900*/  LDS.128 R16, [R12+UR10+0x20] ;  /* 0x0000200a0c107984 */ /* 0x000fe20008000c00 */
[C---:B------:R-:W-:Y:S01]  /*2910*/  FFMA R9, R24.reuse, R51, R9 ;  /* 0x0000003318097223 */ /* 0x040fe20000000009 */
[-C--:B------:R-:W-:Y:S01]  /*2920*/  FFMA R115, R24, R59.reuse, R115 ;  /* 0x0000003b18737223 */ /* 0x080fe20000000073 */
[-C--:B------:R-:W-:Y:S01]  /*2930*/  FFMA R88, R25, R59.reuse, R88 ;  /* 0x0000003b19587223 */ /* 0x080fe20000000058 */
[----:B------:R-:W0:Y:S01]  /*2940*/  LDS.128 R28, [R13+UR11+0x1000] ;  /* 0x0010000b0d1c7984 */ /* 0x000e220008000c00 */
[-C--:B------:R-:W-:Y:S01]  /*2950*/  FFMA R111, R26, R59.reuse, R111 ;  /* 0x0000003b1a6f7223 */ /* 0x080fe2000000006f */
[----:B------:R-:W-:Y:S01]  /*2960*/  FFMA R82, R27, R59, R82 ;  /* 0x0000003b1b527223 */ /* 0x000fe20000000052 */
[-C--:B------:R-:W-:Y:S01]  /*2970*/  FFMA R109, R24, R39.reuse, R109 ;  /* 0x00000027186d7223 */ /* 0x080fe2000000006d */
[----:B------:R-:W1:Y:S01]  /*2980*/  LDS.128 R20, [R13+UR11+0x1010] ;  /* 0x0010100b0d147984 */ /* 0x000e620008000c00 */
[-C--:B------:R-:W-:Y:S01]  /*2990*/  FFMA R96, R25, R39.reuse, R96 ;  /* 0x0000002719607223 */ /* 0x080fe20000000060 */
[-C--:B------:R-:W-:Y:S01]  /*29a0*/  FFMA R107, R26, R39.reuse, R107 ;  /* 0x000000271a6b7223 */ /* 0x080fe2000000006b */
[----:B------:R-:W-:Y:S01]  /*29b0*/  FFMA R106, R27, R39, R106 ;  /* 0x000000271b6a7223 */ /* 0x000fe2000000006a */
[----:B------:R-:W2:Y:S01]  /*29c0*/  LDS.128 R52, [R12+UR10+0x60] ;  /* 0x0000600a0c347984 */ /* 0x000ea20008000c00 */
[-C--:B------:R-:W-:Y:S01]  /*29d0*/  FFMA R101, R24, R47.reuse, R101 ;  /* 0x0000002f18657223 */ /* 0x080fe20000000065 */
[-C--:B------:R-:W-:Y:S01]  /*29e0*/  FFMA R116, R25, R47.reuse, R116 ;  /* 0x0000002f19747223 */ /* 0x080fe20000000074 */
[CC--:B------:R-:W-:Y:S01]  /*29f0*/  FFMA R97, R26.reuse, R47.reuse, R97 ;  /* 0x0000002f1a617223 */ /* 0x0c0fe20000000061 */
[----:B------:R-:W3:Y:S01]  /*2a00*/  LDS.128 R56, [R12+UR10+0xa0] ;  /* 0x0000a00a0c387984 */ /* 0x000ee20008000c00 */
[----:B------:R-:W-:Y:S01]  /*2a10*/  FFMA R124, R27, R47, R124 ;  /* 0x0000002f1b7c7223 */ /* 0x000fe2000000007c */
[-C--:B------:R-:W-:Y:S01]  /*2a20*/  FFMA R84, R25, R51.reuse, R84 ;  /* 0x0000003319547223 */ /* 0x080fe20000000054 */
[-C--:B------:R-:W-:Y:S01]  /*2a30*/  FFMA R87, R26, R51.reuse, R87 ;  /* 0x000000331a577223 */ /* 0x080fe20000000057 */
[----:B------:R-:W4:Y:S01]  /*2a40*/  LDS.128 R36, [R12+UR10+0xe0] ;  /* 0x0000e00a0c247984 */ /* 0x000f220008000c00 */
[----:B------:R-:W-:Y:S01]  /*2a50*/  FFMA R90, R27, R51, R90 ;  /* 0x000000331b5a7223 */ /* 0x000fe2000000005a */
[-C--:B------:R-:W-:Y:S01]  /*2a60*/  FFMA R95, R24, R43.reuse, R95 ;  /* 0x0000002b185f7223 */ /* 0x080fe2000000005f */
[-C--:B------:R-:W-:Y:S01]  /*2a70*/  FFMA R110, R25, R43.reuse, R110 ;  /* 0x0000002b196e7223 */ /* 0x080fe2000000006e */
[----:B------:R-:W5:Y:S01]  /*2a80*/  LDS.128 R44, [R12+UR10+0x120] ;  /* 0x0001200a0c2c7984 */ /* 0x000f620008000c00 */
        /* <DEDUP_REMOVED lines=9> */
[----:B------:R-:W-:-:S02]  /*2b20*/  FFMA R32, R27, R11, R32 ;  /* 0x0000000b1b207223 */ /* 0x000fc40000000020 */
[----:B------:R-:W5:Y:S01]  /*2b30*/  LDS.128 R24, [R12+UR10+0x160] ;  /* 0x0001600a0c187984 */ /* 0x000f620008000c00 */
[C---:B0-----:R-:W-:Y:S01]  /*2b40*/  FFMA R102, R16.reuse, R28, R41 ;  /* 0x0000001c10667223 */ /* 0x041fe20000000029 */
[C---:B------:R-:W-:Y:S02]  /*2b50*/  FFMA R120, R16.reuse, R29, R120 ;  /* 0x0000001d10787223 */ /* 0x040fe40000000078 */
[----:B------:R-:W0:Y:S01]  /*2b60*/  LDS.128 R40, [R12+UR10+0x1a0] ;  /* 0x0001a00a0c287984 */ /* 0x000e220008000c00 */
[C---:B------:R-:W-:Y:S01]  /*2b70*/  FFMA R66, R16.reuse, R30, R91 ;  /* 0x0000001e10427223 */ /* 0x040fe2000000005b */
[C---:B------:R-:W-:Y:S01]  /*2b80*/  FFMA R60, R16.reuse, R31, R60 ;  /* 0x0000001f103c7223 */ /* 0x040fe2000000003c */
[C---:B-1----:R-:W-:Y:S01]  /*2b90*/  FFMA R34, R16.reuse, R20, R93 ;  /* 0x0000001410227223 */ /* 0x042fe2000000005d */
[C---:B------:R-:W-:Y:S01]  /*2ba0*/  FFMA R86, R16.reuse, R21, R86 ;  /* 0x0000001510567223 */ /* 0x040fe20000000056 */
[----:B------:R-:W-:Y:S01]  /*2bb0*/  FFMA R89, R16, R22, R89 ;  /* 0x0000001610597223 */ /* 0x000fe20000000059 */
[-C--:B--2---:R-:W-:Y:S01]  /*2bc0*/  FFMA R35, R20, R52.reuse, R9 ;  /* 0x0000003414237223 */ /* 0x084fe20000000009 */
[----:B------:R-:W-:Y:S01]  /*2bd0*/  FFMA R92, R16, R23, R92 ;  /* 0x00000017105c7223 */ /* 0x000fe2000000005c */
[----:B------:R-:W1:Y:S01]  /*2be0*/  LDS.128 R8, [R12+UR10+0x1e0] ;  /* 0x0001e00a0c087984 */ /* 0x000e620008000c00 */
[----:B------:R-:W-:Y:S01]  /*2bf0*/  FFMA R33, R28, R52, R33 ;  /* 0x000000341c217223 */ /* 0x000fe20000000021 */
[-C--:B---3--:R-:W-:Y:S01]  /*2c00*/  FFMA R68, R30, R56.reuse, R49 ;  /* 0x000000381e447223 */ /* 0x088fe20000000031 */
[-C--:B------:R-:W-:Y:S01]  /*2c10*/  FFMA R16, R31, R56.reuse, R48 ;  /* 0x000000381f107223 */ /* 0x080fe20000000030 */
[-C--:B------:R-:W-:Y:S01]  /*2c20*/  FFMA R98, R28, R56.reuse, R85 ;  /* 0x000000381c627223 */ /* 0x080fe20000000055 */
[-C--:B------:R-:W-:Y:S01]  /*2c30*/  FFMA R108, R29, R56.reuse, R108 ;  /* 0x000000381d6c7223 */ /* 0x080fe2000000006c */
[-C--:B------:R-:W-:Y:S01]  /*2c40*/  FFMA R115, R20, R56.reuse, R115 ;  /* 0x0000003814737223 */ /* 0x080fe20000000073 */
[-C--:B------:R-:W-:Y:S01]  /*2c50*/  FFMA R88, R21, R56.reuse, R88 ;  /* 0x0000003815587223 */ /* 0x080fe20000000058 */
[-C--:B------:R-:W-:Y:S01]  /*2c60*/  FFMA R111, R22, R56.reuse, R111 ;  /* 0x00000038166f7223 */ /* 0x080fe2000000006f */
[----:B------:R-:W-:Y:S01]  /*2c70*/  FFMA R82, R23, R56, R82 ;  /* 0x0000003817527223 */ /* 0x000fe20000000052 */
[----:B------:R-:W2:Y:S01]  /*2c80*/  LDS.128 R48, [R13+UR11+0x1200] ;  /* 0x0012000b0d307984 */ /* 0x000ea20008000c00 */
[----:B----4-:R-:W-:Y:S01]  /*2c90*/  FFMA R56, R31, R36, R14 ;  /* 0x000000241f387223 */ /* 0x010fe2000000000e */
[----:B-----5:R-:W-:Y:S01]  /*2ca0*/  FFMA R121, R29, R44, R62 ;  /* 0x0000002c1d797223 */ /* 0x020fe2000000003e */
[----:B------:R-:W-:Y:S01]  /*2cb0*/  FFMA R14, R21, R36, R96 ;  /* 0x00000024150e7223 */ /* 0x000fe20000000060 */
[----:B------:R-:W-:Y:S01]  /*2cc0*/  FFMA R62, R31, R44, R114 ;  /* 0x0000002c1f3e7223 */ /* 0x000fe20000000072 */
[-C--:B------:R-:W-:Y:S01]  /*2cd0*/  FFMA R118, R29, R52.reuse, R118 ;  /* 0x000000341d767223 */ /* 0x080fe20000000076 */
[-C--:B------:R-:W-:Y:S01]  /*2ce0*/  FFMA R113, R30, R52.reuse, R113 ;  /* 0x000000341e717223 */ /* 0x080fe20000000071 */
[-C--:B------:R-:W-:Y:S01]  /*2cf0*/  FFMA R100, R31, R52.reuse, R100 ;  /* 0x000000341f647223 */ /* 0x080fe20000000064 */
[-C--:B------:R-:W-:Y:S01]  /*2d00*/  FFMA R84, R21, R52.reuse, R84 ;  /* 0x0000003415547223 */ /* 0x080fe20000000054 */
[-C--:B------:R-:W-:Y:S01]  /*2d10*/  FFMA R87, R22, R52.reuse, R87 ;  /* 0x0000003416577223 */ /* 0x080fe20000000057 */
[----:B------:R-:W-:Y:S01]  /*2d20*/  FFMA R90, R23, R52, R90 ;  /* 0x00000034175a7223 */ /* 0x000fe2000000005a */
[C---:B------:R-:W-:Y:S01]  /*2d30*/  FFMA R96, R30.reuse, R44, R77 ;  /* 0x0000002c1e607223 */ /* 0x040fe2000000004d */
[----:B------:R-:W-:Y:S01]  /*2d40*/  FFMA R114, R30, R24, R73 ;  /* 0x000000181e727223 */ /* 0x000fe20000000049 */
[C---:B------:R-:W-:Y:S01]  /*2d50*/  FFMA R122, R28.reuse, R36, R79 ;  /* 0x000000241c7a7223 */ /* 0x040fe2000000004f */
[-C--:B------:R-:W-:Y:S01]  /*2d60*/  FFMA R75, R28, R44.reuse, R75 ;  /* 0x0000002c1c4b7223 */ /* 0x080fe2000000004b */
[-C--:B------:R-:W-:Y:S01]  /*2d70*/  FFMA R101, R20, R44.reuse, R101 ;  /* 0x0000002c14657223 */ /* 0x080fe20000000065 */
[-C--:B------:R-:W-:Y:S01]  /*2d80*/  FFMA R52, R21, R44.reuse, R116 ;  /* 0x0000002c15347223 */ /* 0x080fe20000000074 */
[-C--:B------:R-:W-:Y:S01]  /*2d90*/  FFMA R97, R22, R44.reuse, R97 ;  /* 0x0000002c16617223 */ /* 0x080fe20000000061 */
[----:B------:R-:W-:Y:S01]  /*2da0*/  FFMA R124, R23, R44, R124 ;  /* 0x0000002c177c7223 */ /* 0x000fe2000000007c */
[----:B------:R-:W-:Y:S01]  /*2db0*/  FFMA R71, R28, R24, R71 ;  /* 0x000000181c477223 */ /* 0x000fe20000000047 */
[----:B------:R-:W-:Y:S01]  /*2dc0*/  FFMA R70, R30, R36, R81 ;  /* 0x000000241e467223 */ /* 0x000fe20000000051 */
[----:B------:R-:W-:Y:S01]  /*2dd0*/  FFMA R116, R29, R24, R64 ;  /* 0x000000181d747223 */ /* 0x000fe20000000040 */
[-C--:B0-----:R-:W-:Y:S01]  /*2de0*/  FFMA R73, R28, R40.reuse, R7 ;  /* 0x000000281c497223 */ /* 0x081fe20000000007 */
[-C--:B------:R-:W-:Y:S01]  /*2df0*/  FFMA R44, R21, R40.reuse, R6 ;  /* 0x00000028152c7223 */ /* 0x080fe20000000006 */
[----:B------:R-:W-:Y:S01]  /*2e00*/  FFMA R69, R30, R40, R69 ;  /* 0x000000281e457223 */ /* 0x000fe20000000045 */
[-C--:B------:R-:W-:Y:S01]  /*2e10*/  FFMA R64, R31, R24.reuse, R94 ;  /* 0x000000181f407223 */ /* 0x080fe2000000005e */
[-C--:B------:R-:W-:Y:S01]  /*2e20*/  FFMA R95, R20, R24.reuse, R95 ;  /* 0x00000018145f7223 */ /* 0x080fe2000000005f */
[-C--:B------:R-:W-:Y:S01]  /*2e30*/  FFMA R110, R21, R24.reuse, R110 ;  /* 0x00000018156e7223 */ /* 0x080fe2000000006e */
[-C--:B------:R-:W-:Y:S01]  /*2e40*/  FFMA R65, R22, R24.reuse, R65 ;  /* 0x0000001816417223 */ /* 0x080fe20000000041 */
[----:B------:R-:W-:Y:S01]  /*2e50*/  FFMA R80, R23, R24, R80 ;  /* 0x0000001817507223 */ /* 0x000fe20000000050 */
[-C--:B-1----:R-:W-:Y:S01]  /*2e60*/  FFMA R77, R28, R8.reuse, R5 ;  /* 0x000000081c4d7223 */ /* 0x082fe20000000005 */
[CC--:B------:R-:W-:Y:S01]  /*2e70*/  FFMA R28, R29.reuse, R8.reuse, R4 ;  /* 0x000000081d1c7223 */ /* 0x0c0fe20000000004 */
[----:B------:R-:W-:Y:S01]  /*2e80*/  FFMA R30, R30, R8, R61 ;  /* 0x000000081e1e7223 */ /* 0x000fe2000000003d */
[----:B------:R-:W0:Y:S01]  /*2e90*/  LDS.128 R4, [R13+UR11+0x1210] ;  /* 0x0012100b0d047984 */ /* 0x000e220008000c00 */
[-C--:B------:R-:W-:Y:S01]  /*2ea0*/  FFMA R105, R29, R40.reuse, R76 ;  /* 0x000000281d697223 */ /* 0x080fe2000000004c */
[-C--:B------:R-:W-:Y:S01]  /*2eb0*/  FFMA R24, R31, R40.reuse, R78 ;  /* 0x000000281f187223 */ /* 0x080fe2000000004e */
[-C--:B------:R-:W-:Y:S01]  /*2ec0*/  FFMA R83, R20, R40.reuse, R83 ;  /* 0x0000002814537223 */ /* 0x080fe20000000053 */
[-C--:B------:R-:W-:Y:S01]  /*2ed0*/  FFMA R63, R22, R40.reuse, R63 ;  /* 0x00000028163f7223 */ /* 0x080fe2000000003f */
[----:B------:R-:W-:Y:S01]  /*2ee0*/  FFMA R104, R23, R40, R104 ;  /* 0x0000002817687223 */ /* 0x000fe20000000068 */
[----:B------:R-:W-:Y:S01]  /*2ef0*/  FFMA R112, R29, R36, R112 ;  /* 0x000000241d707223 */ /* 0x000fe20000000070 */
[----:B------:R-:W-:Y:S01]  /*2f00*/  FFMA R40, R31, R8, R74 ;  /* 0x000000081f287223 */ /* 0x000fe2000000004a */
[-C--:B--2---:R-:W-:Y:S01]  /*2f10*/  FFMA R117, R49, R9.reuse, R28 ;  /* 0x0000000931757223 */ /* 0x084fe2000000001c */
[-C--:B------:R-:W-:Y:S01]  /*2f20*/  FFMA R79, R50, R9.reuse, R30 ;  /* 0x00000009324f7223 */ /* 0x080fe2000000001e */
[-C--:B------:R-:W-:Y:S01]  /*2f30*/  FFMA R109, R20, R36.reuse, R109 ;  /* 0x00000024146d7223 */ /* 0x080fe2000000006d */
[----:B------:R-:W1:Y:S01]  /*2f40*/  LDS.128 R28, [R13+UR11+0x1400] ;  /* 0x0014000b0d1c7984 */ /* 0x000e620008000c00 */
[-C--:B------:R-:W-:Y:S01]  /*2f50*/  FFMA R107, R22, R36.reuse, R107 ;  /* 0x00000024166b7223 */ /* 0x080fe2000000006b */
[----:B------:R-:W-:Y:S01]  /*2f60*/  FFMA R106, R23, R36, R106 ;  /* 0x00000024176a7223 */ /* 0x000fe2000000006a */
[-C--:B------:R-:W-:Y:S01]  /*2f70*/  FFMA R61, R20, R8.reuse, R67 ;  /* 0x00000008143d7223 */ /* 0x080fe20000000043 */
[-C--:B------:R-:W-:Y:S01]  /*2f80*/  FFMA R36, R21, R8.reuse, R72 ;  /* 0x0000000815247223 */ /* 0x080fe20000000048 */
[-C--:B------:R-:W-:Y:S01]  /*2f90*/  FFMA R15, R22, R8.reuse, R15 ;  /* 0x00000008160f7223 */ /* 0x080fe2000000000f */
[----:B------:R-:W-:Y:S01]  /*2fa0*/  FFMA R32, R23, R8, R32 ;  /* 0x0000000817207223 */ /* 0x000fe20000000020 */
        /* <DEDUP_REMOVED lines=11> */
[----:B------:R-:W2:Y:S01]  /*3060*/  LDS.128 R20, [R13+UR11+0x1410] ;  /* 0x0014100b0d147984 */ /* 0x000ea20008000c00 */
[C---:B------:R-:W-:Y:S01]  /*3070*/  FFMA R78, R48.reuse, R45, R75 ;  /* 0x0000002d304e7223 */ /* 0x040fe2000000004b */
[C---:B------:R-:W-:Y:S01]  /*3080*/  FFMA R76, R48.reuse, R25, R71 ;  /* 0x00000019304c7223 */ /* 0x040fe20000000047 */
[-C--:B------:R-:W-:Y:S01]  /*3090*/  FFMA R72, R48, R41.reuse, R73 ;  /* 0x0000002930487223 */ /* 0x080fe20000000049 */
[----:B------:R-:W-:Y:S01]  /*30a0*/  FFMA R81, R50, R41, R69 ;  /* 0x0000002932517223 */ /* 0x000fe20000000045 */
[C---:B------:R-:W-:Y:S01]  /*30b0*/  FFMA R100, R51.reuse, R53, R100 ;  /* 0x0000003533647223 */ /* 0x040fe20000000064 */
[C---:B------:R-:W-:Y:S01]  /*30c0*/  FFMA R75, R51.reuse, R57, R16 ;  /* 0x00000039334b7223 */ /* 0x040fe20000000010 */
[C---:B------:R-:W-:Y:S01]  /*30d0*/  FFMA R73, R51.reuse, R37, R56 ;  /* 0x0000002533497223 */ /* 0x040fe20000000038 */
[C---:B------:R-:W-:Y:S01]  /*30e0*/  FFMA R71, R51.reuse, R45, R62 ;  /* 0x0000002d33477223 */ /* 0x040fe2000000003e */
[C---:B------:R-:W-:Y:S01]  /*30f0*/  FFMA R69, R51.reuse, R25, R64 ;  /* 0x0000001933457223 */ /* 0x040fe20000000040 */
[----:B------:R-:W-:Y:S01]  /*3100*/  FFMA R67, R51, R41, R24 ;  /* 0x0000002933437223 */ /* 0x000fe20000000018 */
[C---:B0-----:R-:W-:Y:S01]  /*3110*/  FFMA R49, R17.reuse, R4, R34 ;  /* 0x0000000411317223 */ /* 0x041fe20000000022 */
[C---:B------:R-:W-:Y:S01]  /*3120*/  FFMA R86, R17.reuse, R5, R86 ;  /* 0x0000000511567223 */ /* 0x040fe20000000056 */
[C---:B------:R-:W-:Y:S01]  /*3130*/  FFMA R89, R17.reuse, R6, R89 ;  /* 0x0000000611597223 */ /* 0x040fe20000000059 */
        /* <DEDUP_REMOVED lines=29> */
[C---:B------:R-:W-:Y:S01]  /*3310*/  FFMA R33, R48.reuse, R53, R33 ;  /* 0x0000003530217223 */ /* 0x040fe20000000021 */
[----:B------:R-:W0:Y:S01]  /*3320*/  LDS.128 R4, [R13+UR11+0x1600] ;  /* 0x0016000b0d047984 */ /* 0x000e220008000c00 */
        /* <DEDUP_REMOVED lines=8> */
[----:B-1----:R-:W-:Y:S01]  /*33b0*/  FFMA R102, R18, R28, R102 ;  /* 0x0000001c12667223 */ /* 0x002fe20000000066 */
        /* <DEDUP_REMOVED lines=31> */
[-C--:B--2---:R-:W-:Y:S01]  /*35b0*/  FFMA R53, R20, R54.reuse, R35 ;  /* 0x0000003614357223 */ /* 0x084fe20000000023 */
[----:B------:R-:W1:Y:S01]  /*35c0*/  LDS.128 R28, [R13+UR11+0x1610] ;  /* 0x0016100b0d1c7984 */ /* 0x000e620008000c00 */
        /* <DEDUP_REMOVED lines=31> */
[-C--:B0-----:R-:W-:Y:S01]  /*37c0*/  FFMA R26, R5, R43.reuse, R24 ;  /* 0x0000002b051a7223 */ /* 0x081fe20000000018 */
        /* <DEDUP_REMOVED lines=23> */
[----:B------:R-:W-:Y:S01]  /*3940*/  LDS.128 R20, [R12+UR10+0x30] ;  /* 0x0000300a0c147984 */ /* 0x000fe20008000c00 */
[----:B------:R-:W-:Y:S01]  /*3950*/  FFMA R96, R19, R7, R96 ;  /* 0x0000000713607223 */ /* 0x000fe20000000060 */
[C---:B------:R-:W-:Y:S01]  /*3960*/  FFMA R100, R7.reuse, R55, R100 ;  /* 0x0000003707647223 */ /* 0x040fe20000000064 */
[C---:B------:R-:W-:Y:S01]  /*3970*/  FFMA R8, R7.reuse, R59, R8 ;  /* 0x0000003b07087223 */ /* 0x040fe20000000008 */
[----:B------:R-:W0:Y:S01]  /*3980*/  LDS.128 R48, [R13+UR11+0x1800] ;  /* 0x0018000b0d307984 */ /* 0x000e220008000c00 */
[C---:B------:R-:W-:Y:S01]  /*3990*/  FFMA R46, R7.reuse, R39, R56 ;  /* 0x00000027072e7223 */ /* 0x040fe20000000038 */
[C---:B------:R-:W-:Y:S01]  /*39a0*/  FFMA R122, R7.reuse, R47, R122 ;  /* 0x0000002f077a7223 */ /* 0x040fe2000000007a */
[C---:B------:R-:W-:Y:S01]  /*39b0*/  FFMA R114, R7.reuse, R27, R114 ;  /* 0x0000001b07727223 */ /* 0x040fe20000000072 */
[C---:B------:R-:W-:Y:S01]  /*39c0*/  FFMA R34, R7.reuse, R43, R34 ;  /* 0x0000002b07227223 */ /* 0x040fe20000000022 */
[----:B------:R-:W-:Y:S01]  /*39d0*/  FFMA R40, R7, R11, R40 ;  /* 0x0000000b07287223 */ /* 0x000fe20000000028 */
[C---:B-1----:R-:W-:Y:S01]  /*39e0*/  FFMA R73, R19.reuse, R28, R16 ;  /* 0x0000001c13497223 */ /* 0x042fe20000000010 */
[----:B------:R-:W1:Y:S01]  /*39f0*/  LDS.128 R4, [R13+UR11+0x1810] ;  /* 0x0018100b0d047984 */ /* 0x000e620008000c00 */
[C---:B------:R-:W-:Y:S01]  /*3a00*/  FFMA R86, R19.reuse, R29, R86 ;  /* 0x0000001d13567223 */ /* 0x040fe20000000056 */
[C---:B------:R-:W-:Y:S01]  /*3a10*/  FFMA R89, R19.reuse, R30, R89 ;  /* 0x0000001e13597223 */ /* 0x040fe20000000059 */
[----:B------:R-:W-:Y:S01]  /*3a20*/  FFMA R92, R19, R31, R92 ;  /* 0x0000001f135c7223 */ /* 0x000fe2000000005c */
[----:B------:R-:W2:Y:S01]  /*3a30*/  LDS.128 R76, [R12+UR10+0xb0] ;  /* 0x0000b00a0c4c7984 */ /* 0x000ea20008000c00 */
[-C--:B------:R-:W-:Y:S01]  /*3a40*/  FFMA R115, R28, R59.reuse, R115 ;  /* 0x0000003b1c737223 */ /* 0x080fe20000000073 */
[-C--:B------:R-:W-:Y:S01]  /*3a50*/  FFMA R88, R29, R59.reuse, R88 ;  /* 0x0000003b1d587223 */ /* 0x080fe20000000058 */
[-C--:B------:R-:W-:Y:S01]  /*3a60*/  FFMA R111, R30, R59.reuse, R111 ;  /* 0x0000003b1e6f7223 */ /* 0x080fe2000000006f */
[----:B------:R-:W3:Y:S01]  /*3a70*/  LDS.128 R16, [R12+UR10+0x70] ;  /* 0x0000700a0c107984 */ /* 0x000ee20008000c00 */
        /* <DEDUP_REMOVED lines=9> */
[----:B------:R-:W4:Y:S01]  /*3b10*/  LDS.128 R56, [R12+UR10+0xf0] ;  /* 0x0000f00a0c387984 */ /* 0x000f220008000c00 */
[-C--:B------:R-:W-:Y:S01]  /*3b20*/  FFMA R95, R28, R27.reuse, R95 ;  /* 0x0000001b1c5f7223 */ /* 0x080fe2000000005f */
[-C--:B------:R-:W-:Y:S01]  /*3b30*/  FFMA R110, R29, R27.reuse, R110 ;  /* 0x0000001b1d6e7223 */ /* 0x080fe2000000006e */
[CC--:B------:R-:W-:Y:S01]  /*3b40*/  FFMA R39, R30.reuse, R27.reuse, R65 ;  /* 0x0000001b1e277223 */ /* 0x0c0fe20000000041 */
[----:B------:R-:W-:Y:S01]  /*3b50*/  FFMA R80, R31, R27, R80 ;  /* 0x0000001b1f507223 */ /* 0x000fe20000000050 */
[----:B------:R-:W-:Y:S01]  /*3b60*/  FFMA R27, R30, R43, R63 ;  /* 0x0000002b1e1b7223 */ /* 0x000fe2000000003f */
[C---:B------:R-:W-:Y:S01]  /*3b70*/  FFMA R55, R28.reuse, R11, R61 ;  /* 0x0000000b1c377223 */ /* 0x040fe2000000003d */
[C---:B------:R-:W-:Y:S01]  /*3b80*/  FFMA R99, R29.reuse, R47, R52 ;  /* 0x0000002f1d637223 */ /* 0x040fe20000000034 */
[----:B------:R-:W5:Y:S01]  /*3b90*/  LDS.128 R60, [R12+UR10+0x130] ;  /* 0x0001300a0c3c7984 */ /* 0x000f620008000c00 */
[----:B------:R-:W-:Y:S01]  /*3ba0*/  FFMA R42, R29, R43, R44 ;  /* 0x0000002b1d2a7223 */ /* 0x000fe2000000002c */
[C---:B------:R-:W-:Y:S01]  /*3bb0*/  FFMA R124, R31.reuse, R47, R124 ;  /* 0x0000002f1f7c7223 */ /* 0x040fe2000000007c */
[C---:B------:R-:W-:Y:S01]  /*3bc0*/  FFMA R38, R31.reuse, R43, R38 ;  /* 0x0000002b1f267223 */ /* 0x040fe20000000026 */
[----:B------:R-:W5:Y:S01]  /*3bd0*/  LDS.128 R64, [R12+UR10+0x170] ;  /* 0x0001700a0c407984 */ /* 0x000f620008000c00 */
[----:B------:R-:W-:Y:S01]  /*3be0*/  FFMA R32, R31, R11, R32 ;  /* 0x0000000b1f207223 */ /* 0x000fe20000000020 */
[-C--:B------:R-:W-:Y:S01]  /*3bf0*/  FFMA R101, R28, R47.reuse, R101 ;  /* 0x0000002f1c657223 */ /* 0x080fe20000000065 */
[C---:B0-----:R-:W-:Y:S01]  /*3c00*/  FFMA R52, R20.reuse, R48, R69 ;  /* 0x0000003014347223 */ /* 0x041fe20000000045 */
[----:B------:R-:W-:Y:S01]  /*3c10*/  FFMA R98, R20, R50, R71 ;  /* 0x0000003214627223 */ /* 0x000fe20000000047 */
[----:B------:R-:W-:Y:S01]  /*3c20*/  FFMA R97, R30, R47, R97 ;  /* 0x0000002f1e617223 */ /* 0x000fe20000000061 */
[----:B------:R-:W0:Y:S01]  /*3c30*/  LDS.128 R68, [R12+UR10+0x1b0] ;  /* 0x0001b00a0c447984 */ /* 0x000e220008000c00 */
[----:B------:R-:W-:Y:S01]  /*3c40*/  FFMA R36, R29, R11, R36 ;  /* 0x0000000b1d247223 */ /* 0x000fe20000000024 */
[----:B------:R-:W-:Y:S01]  /*3c50*/  FFMA R83, R28, R43, R83 ;  /* 0x0000002b1c537223 */ /* 0x000fe20000000053 */
[----:B------:R-:W-:Y:S01]  /*3c60*/  FFMA R15, R30, R11, R15 ;  /* 0x0000000b1e0f7223 */ /* 0x000fe2000000000f */
[C---:B-1----:R-:W-:Y:S01]  /*3c70*/  FFMA R94, R20.reuse, R4, R73 ;  /* 0x00000004145e7223 */ /* 0x042fe20000000049 */
[C---:B------:R-:W-:Y:S01]  /*3c80*/  FFMA R120, R20.reuse, R49, R120 ;  /* 0x0000003114787223 */ /* 0x040fe20000000078 */
[----:B------:R-:W1:Y:S01]  /*3c90*/  LDS.128 R72, [R12+UR10+0x1f0] ;  /* 0x0001f00a0c487984 */ /* 0x000e620008000c00 */
[----:B------:R-:W-:Y:S01]  /*3ca0*/  FFMA R96, R20, R51, R96 ;  /* 0x0000003314607223 */ /* 0x000fe20000000060 */
[-C--:B--2---:R-:W-:Y:S01]  /*3cb0*/  FFMA R44, R48, R76.reuse, R85 ;  /* 0x0000004c302c7223 */ /* 0x084fe20000000055 */
[CC--:B------:R-:W-:Y:S01]  /*3cc0*/  FFMA R116, R49.reuse, R76.reuse, R116 ;  /* 0x0000004c31747223 */ /* 0x0c0fe20000000074 */
[-C--:B------:R-:W-:Y:S01]  /*3cd0*/  FFMA R102, R50, R76.reuse, R9 ;  /* 0x0000004c32667223 */ /* 0x080fe20000000009 */
[----:B------:R-:W-:Y:S01]  /*3ce0*/  FFMA R31, R4, R76, R115 ;  /* 0x0000004c041f7223 */ /* 0x000fe20000000073 */
[-C--:B---3--:R-:W-:Y:S01]  /*3cf0*/  FFMA R33, R48, R16.reuse, R33 ;  /* 0x0000001030217223 */ /* 0x088fe20000000021 */
[-C--:B------:R-:W-:Y:S01]  /*3d00*/  FFMA R118, R49, R16.reuse, R118 ;  /* 0x0000001031767223 */ /* 0x080fe20000000076 */
[-C--:B------:R-:W-:Y:S01]  /*3d10*/  FFMA R113, R50, R16.reuse, R113 ;  /* 0x0000001032717223 */ /* 0x080fe20000000071 */
[-C--:B------:R-:W-:Y:S01]  /*3d20*/  FFMA R100, R51, R16.reuse, R100 ;  /* 0x0000001033647223 */ /* 0x080fe20000000064 */
[-C--:B------:R-:W-:Y:S01]  /*3d30*/  FFMA R53, R4, R16.reuse, R53 ;  /* 0x0000001004357223 */ /* 0x080fe20000000035 */
[-C--:B------:R-:W-:Y:S01]  /*3d40*/  FFMA R84, R5, R16.reuse, R84 ;  /* 0x0000001005547223 */ /* 0x080fe20000000054 */
[CC--:B------:R-:W-:Y:S01]  /*3d50*/  FFMA R87, R6.reuse, R16.reuse, R87 ;  /* 0x0000001006577223 */ /* 0x0c0fe20000000057 */
[----:B------:R-:W-:Y:S01]  /*3d60*/  FFMA R90, R7, R16, R90 ;  /* 0x00000010075a7223 */ /* 0x000fe2000000005a */
[-C--:B------:R-:W-:Y:S01]  /*3d70*/  FFMA R16, R51, R76.reuse, R8 ;  /* 0x0000004c33107223 */ /* 0x080fe20000000008 */
[-C--:B------:R-:W-:Y:S01]  /*3d80*/  FFMA R88, R5, R76.reuse, R88 ;  /* 0x0000004c05587223 */ /* 0x080fe20000000058 */
[-C--:B------:R-:W-:Y:S01]  /*3d90*/  FFMA R85, R6, R76.reuse, R111 ;  /* 0x0000004c06557223 */ /* 0x080fe2000000006f */
        /* <DEDUP_REMOVED lines=19> */
[----:B------:R-:W2:Y:S01]  /*3ed0*/  LDS.128 R8, [R13+UR11+0x1a00] ;  /* 0x001a000b0d087984 */ /* 0x000ea20008000c00 */
        /* <DEDUP_REMOVED lines=8> */
[CC--:B------:R-:W-:Y:S01]  /*3f60*/  FFMA R114, R49.reuse, R68.reuse, R26 ;  /* 0x0000004431727223 */ /* 0x0c0fe2000000001a */
[----:B------:R-:W-:Y:S01]  /*3f70*/  FFMA R34, R6, R68, R27 ;  /* 0x0000004406227223 */ /* 0x000fe2000000001b */
[CC--:B-1----:R-:W-:Y:S01]  /*3f80*/  FFMA R81, R48.reuse, R72.reuse, R25 ;  /* 0x0000004830517223 */ /* 0x0c2fe20000000019 */
[----:B------:R-:W-:Y:S01]  /*3f90*/  FFMA R119, R49, R72, R24 ;  /* 0x0000004831777223 */ /* 0x000fe20000000018 */
[-C--:B------:R-:W-:Y:S01]  /*3fa0*/  FFMA R124, R48, R68.reuse, R37 ;  /* 0x00000044307c7223 */ /* 0x080fe20000000025 */
[----:B------:R-:W0:Y:S01]  /*3fb0*/  LDS.128 R24, [R13+UR11+0x1a10] ;  /* 0x001a100b0d187984 */ /* 0x000e220008000c00 */
[-C--:B------:R-:W-:Y:S01]  /*3fc0*/  FFMA R37, R4, R68.reuse, R83 ;  /* 0x0000004404257223 */ /* 0x080fe20000000053 */
[-C--:B------:R-:W-:Y:S01]  /*3fd0*/  FFMA R42, R5, R68.reuse, R42 ;  /* 0x00000044052a7223 */ /* 0x080fe2000000002a */
[C---:B------:R-:W-:Y:S01]  /*3fe0*/  FFMA R38, R7.reuse, R68, R38 ;  /* 0x0000004407267223 */ /* 0x040fe20000000026 */
[-C--:B------:R-:W-:Y:S01]  /*3ff0*/  FFMA R48, R7, R72.reuse, R32 ;  /* 0x0000004807307223 */ /* 0x080fe20000000020 */
[----:B------:R-:W-:Y:S01]  /*4000*/  FFMA R68, R50, R72, R35 ;  /* 0x0000004832447223 */ /* 0x000fe20000000023 */
[C---:B------:R-:W-:Y:S01]  /*4010*/  FFMA R86, R20.reuse, R5, R86 ;  /* 0x0000000514567223 */ /* 0x040fe20000000056 */
[C---:B------:R-:W-:Y:S01]  /*4020*/  FFMA R89, R20.reuse, R6, R89 ;  /* 0x0000000614597223 */ /* 0x040fe20000000059 */
[----:B------:R-:W-:Y:S01]  /*4030*/  FFMA R92, R20, R7, R92 ;  /* 0x00000007145c7223 */ /* 0x000fe2000000005c */
[-C--:B------:R-:W-:Y:S01]  /*4040*/  FFMA R50, R51, R72.reuse, R40 ;  /* 0x0000004833327223 */ /* 0x080fe20000000028 */
[-C--:B------:R-:W-:Y:S01]  /*4050*/  FFMA R12, R5, R72.reuse, R36 ;  /* 0x00000048050c7223 */ /* 0x080fe20000000024 */
[-C--:B------:R-:W-:Y:S01]  /*4060*/  FFMA R20, R4, R72.reuse, R55 ;  /* 0x0000004804147223 */ /* 0x080fe20000000037 */
[----:B------:R-:W-:-:S02]  /*4070*/  FFMA R15, R6, R72, R15 ;  /* 0x00000048060f7223 */ /* 0x000fc4000000000f */
[----:B------:R-:W1:Y:S01]  /*4080*/  LDS.128 R4, [R13+UR11+0x1c00] ;  /* 0x001c000b0d047984 */ /* 0x000e620008000c00 */
[C---:B--2---:R-:W-:Y:S01]  /*4090*/  FFMA R32, R8.reuse, R65, R122 ;  /* 0x0000004108207223 */ /* 0x044fe2000000007a */
[C---:B------:R-:W-:Y:S01]  /*40a0*/  FFMA R122, R8.reuse, R69, R124 ;  /* 0x00000045087a7223 */ /* 0x040fe2000000007c */
[----:B------:R-:W-:Y:S01]  /*40b0*/  FFMA R52, R21, R8, R52 ;  /* 0x0000000815347223 */ /* 0x000fe20000000034 */
[C---:B------:R-:W-:Y:S01]  /*40c0*/  FFMA R33, R8.reuse, R17, R33 ;  /* 0x0000001108217223 */ /* 0x040fe20000000021 */
[C---:B------:R-:W-:Y:S01]  /*40d0*/  FFMA R44, R8.reuse, R77, R44 ;  /* 0x0000004d082c7223 */ /* 0x040fe2000000002c */
[C---:B------:R-:W-:Y:S01]  /*40e0*/  FFMA R40, R8.reuse, R57, R103 ;  /* 0x0000003908287223 */ /* 0x040fe20000000067 */
[C---:B------:R-:W-:Y:S01]  /*40f0*/  FFMA R36, R8.reuse, R61, R105 ;  /* 0x0000003d08247223 */ /* 0x040fe20000000069 */
[----:B------:R-:W-:Y:S01]  /*4100*/  FFMA R124, R8, R73, R81 ;  /* 0x00000049087c7223 */ /* 0x000fe20000000051 */
[C---:B------:R-:W-:Y:S01]  /*4110*/  FFMA R83, R11.reuse, R69, R64 ;  /* 0x000000450b537223 */ /* 0x040fe20000000040 */
[----:B------:R-:W-:Y:S01]  /*4120*/  FFMA R81, R11, R73, R50 ;  /* 0x000000490b517223 */ /* 0x000fe20000000032 */
[----:B------:R-:W-:Y:S01]  /*4130*/  FFMA R120, R21, R9, R120 ;  /* 0x0000000915787223 */ /* 0x000fe20000000078 */
[C---:B------:R-:W-:Y:S01]  /*4140*/  FFMA R118, R9.reuse, R17, R118 ;  /* 0x0000001109767223 */ /* 0x040fe20000000076 */
[C---:B------:R-:W-:Y:S01]  /*4150*/  FFMA R116, R9.reuse, R77, R116 ;  /* 0x0000004d09747223 */ /* 0x040fe20000000074 */
[----:B------:R-:W-:Y:S01]  /*4160*/  FFMA R125, R9, R57, R108 ;  /* 0x00000039097d7223 */ /* 0x000fe2000000006c */
[C---:B0-----:R-:W-:Y:S01]  /*4170*/  FFMA R51, R24.reuse, R77, R31 ;  /* 0x0000004d18337223 */ /* 0x041fe2000000001f */
[----:B------:R-:W-:Y:S01]  /*4180*/  FFMA R49, R24, R57, R29 ;  /* 0x0000003918317223 */ /* 0x000fe2000000001d */
[C---:B------:R-:W-:Y:S01]  /*4190*/  FFMA R64, R25.reuse, R61, R30 ;  /* 0x0000003d19407223 */ /* 0x040fe2000000001e */
[-C--:B------:R-:W-:Y:S01]  /*41a0*/  FFMA R8, R25, R65.reuse, R28 ;  /* 0x0000004119087223 */ /* 0x080fe2000000001c */
[----:B------:R-:W-:Y:S01]  /*41b0*/  FFMA R80, R27, R65, R80 ;  /* 0x000000411b507223 */ /* 0x000fe20000000050 */
[----:B------:R-:W0:Y:S01]  /*41c0*/  LDS.128 R28, [R13+UR11+0x1c10] ;  /* 0x001c100b0d1c7984 */ /* 0x000e220008000c00 */
        /* <DEDUP_REMOVED lines=21> */
[----:B------:R-:W-:Y:S01]  /*4320*/  FFMA R16, R21, R27, R92 ;  /* 0x0000001b15107223 */ /* 0x000fe2000000005c */
[-C--:B------:R-:W-:Y:S01]  /*4330*/  FFMA R53, R24, R17.reuse, R53 ;  /* 0x0000001118357223 */ /* 0x080fe20000000035 */
[-C--:B------:R-:W-:Y:S01]  /*4340*/  FFMA R84, R25, R17.reuse, R84 ;  /* 0x0000001119547223 */ /* 0x080fe20000000054 */
[CC--:B------:R-:W-:Y:S01]  /*4350*/  FFMA R87, R26.reuse, R17.reuse, R87 ;  /* 0x000000111a577223 */ /* 0x0c0fe20000000057 */
[----:B------:R-:W-:Y:S01]  /*4360*/  FFMA R76, R27, R17, R90 ;  /* 0x000000111b4c7223 */ /* 0x000fe2000000005a */
[-C--:B------:R-:W-:Y:S01]  /*4370*/  FFMA R72, R25, R77.reuse, R88 ;  /* 0x0000004d19487223 */ /* 0x080fe20000000058 */
[CC--:B------:R-:W-:Y:S01]  /*4380*/  FFMA R85, R26.reuse, R77.reuse, R85 ;  /* 0x0000004d1a557223 */ /* 0x0c0fe20000000055 */
[----:B------:R-:W-:Y:S01]  /*4390*/  FFMA R56, R27, R77, R82 ;  /* 0x0000004d1b387223 */ /* 0x000fe20000000052 */
[-C--:B------:R-:W-:Y:S01]  /*43a0*/  FFMA R68, R25, R57.reuse, R54 ;  /* 0x0000003919447223 */ /* 0x080fe20000000036 */
[-C--:B------:R-:W-:Y:S01]  /*43b0*/  FFMA R47, R26, R57.reuse, R47 ;  /* 0x000000391a2f7223 */ /* 0x080fe2000000002f */
[C---:B------:R-:W-:Y:S01]  /*43c0*/  FFMA R60, R27.reuse, R57, R46 ;  /* 0x000000391b3c7223 */ /* 0x040fe2000000002e */
        /* <DEDUP_REMOVED lines=21> */
[----:B------:R-:W1:Y:S01]  /*4520*/  LDS.128 R24, [R13+UR11+0x1e00] ;  /* 0x001e000b0d187984 */ /* 0x000e620008000c00 */
[C---:B------:R-:W-:Y:S01]  /*4530*/  FFMA R90, R7.reuse, R70, R83 ;  /* 0x00000046075a7223 */ /* 0x040fe20000000053 */
[----:B------:R-:W-:Y:S01]  /*4540*/  FFMA R88, R7, R74, R81 ;  /* 0x0000004a07587223 */ /* 0x000fe20000000051 */
[----:B0-----:R-:W-:Y:S01]  /*4550*/  FFMA R4, R31, R66, R80 ;  /* 0x000000421f047223 */ /* 0x001fe20000000050 */
[----:B------:R-:W-:Y:S01]  /*4560*/  FFMA R50, R5, R70, R117 ;  /* 0x0000004605327223 */ /* 0x000fe20000000075 */
[----:B------:R-:W0:Y:S01]  /*4570*/  LDS.128 R80, [R13+UR11+0x1e10] ;  /* 0x001e100b0d507984 */ /* 0x000e220008000c00 */
        /* <DEDUP_REMOVED lines=22> */
[-C--:B------:R-:W-:Y:S01]  /*46e0*/  FFMA R118, R5, R18.reuse, R118 ;  /* 0x0000001205767223 */ /* 0x080fe20000000076 */
[-C--:B------:R-:W-:Y:S01]  /*46f0*/  FFMA R100, R7, R18.reuse, R100 ;  /* 0x0000001207647223 */ /* 0x080fe20000000064 */
[-C--:B------:R-:W-:Y:S01]  /*4700*/  FFMA R87, R30, R18.reuse, R87 ;  /* 0x000000121e577223 */ /* 0x080fe20000000057 */
[----:B------:R-:W-:Y:S01]  /*4710*/  FFMA R76, R31, R18, R76 ;  /* 0x000000121f4c7223 */ /* 0x000fe2000000004c */
[----:B------:R-:W-:Y:S01]  /*4720*/  FFMA R108, R5, R74, R119 ;  /* 0x0000004a056c7223 */ /* 0x000fe20000000077 */
[C---:B------:R-:W-:Y:S01]  /*4730*/  FFMA R77, R28.reuse, R78, R51 ;  /* 0x0000004e1c4d7223 */ /* 0x040fe20000000033 */
[-C--:B------:R-:W-:Y:S01]  /*4740*/  FFMA R11, R28, R74.reuse, R11 ;  /* 0x0000004a1c0b7223 */ /* 0x080fe2000000000b */
[----:B------:R-:W-:Y:S01]  /*4750*/  FFMA R15, R30, R74, R15 ;  /* 0x0000004a1e0f7223 */ /* 0x000fe2000000000f */
[----:B------:R-:W-:Y:S01]  /*4760*/  FFMA R57, R28, R58, R49 ;  /* 0x0000003a1c397223 */ /* 0x000fe20000000031 */
[----:B------:R-:W-:Y:S01]  /*4770*/  FFMA R74, R31, R74, R48 ;  /* 0x0000004a1f4a7223 */ /* 0x000fe20000000030 */
[-C--:B------:R-:W-:Y:S01]  /*4780*/  FFMA R116, R5, R78.reuse, R116 ;  /* 0x0000004e05747223 */ /* 0x080fe20000000074 */
[----:B------:R-:W-:Y:S01]  /*4790*/  FFMA R98, R7, R78, R97 ;  /* 0x0000004e07627223 */ /* 0x000fe20000000061 */
[----:B-1----:R-:W-:Y:S01]  /*47a0*/  FFMA R29, R25, R71, R50 ;  /* 0x00000047191d7223 */ /* 0x002fe20000000032 */
[----:B------:R-:W-:Y:S01]  /*47b0*/  FFMA R50, R26, R19, R21 ;  /* 0x000000131a327223 */ /* 0x000fe20000000015 */
[C---:B------:R-:W-:Y:S01]  /*47c0*/  FFMA R52, R23.reuse, R24, R52 ;  /* 0x0000001817347223 */ /* 0x040fe20000000034 */
[C---:B------:R-:W-:Y:S01]  /*47d0*/  FFMA R53, R23.reuse, R25, R120 ;  /* 0x0000001917357223 */ /* 0x040fe20000000078 */
[C---:B------:R-:W-:Y:S01]  /*47e0*/  FFMA R54, R23.reuse, R26, R54 ;  /* 0x0000001a17367223 */ /* 0x040fe20000000036 */
[C---:B------:R-:W-:Y:S01]  /*47f0*/  FFMA R55, R23.reuse, R27, R102 ;  /* 0x0000001b17377223 */ /* 0x040fe20000000066 */
[C---:B0-----:R-:W-:Y:S01]  /*4800*/  FFMA R20, R23.reuse, R80, R20 ;  /* 0x0000005017147223 */ /* 0x041fe20000000014 */
[C---:B------:R-:W-:Y:S01]  /*4810*/  FFMA R21, R23.reuse, R81, R86 ;  /* 0x0000005117157223 */ /* 0x040fe20000000056 */
[C---:B------:R-:W-:Y:S01]  /*4820*/  FFMA R22, R23.reuse, R82, R89 ;  /* 0x0000005217167223 */ /* 0x040fe20000000059 */
        /* <DEDUP_REMOVED lines=10> */
[CC--:B------:R-:W-:Y:S01]  /*48d0*/  FFMA R85, R30.reuse, R78.reuse, R85 ;  /* 0x0000004e1e557223 */ /* 0x0c0fe20000000055 */
[----:B------:R-:W0:Y:S01]  /*48e0*/  LDC R72, c[0x0][0x39c] ;  /* 0x0000e700ff487b82 */ /* 0x000e220000000800 */
[----:B------:R-:W-:Y:S01]  /*48f0*/  FFMA R56, R31, R78, R56 ;  /* 0x0000004e1f387223 */ /* 0x000fe20000000038 */
[-C--:B------:R-:W-:Y:S01]  /*4900*/  FFMA R114, R5, R58.reuse, R125 ;  /* 0x0000003a05727223 */ /* 0x080fe2000000007d */
[-C--:B------:R-:W-:Y:S01]  /*4910*/  FFMA R96, R7, R58.reuse, R95 ;  /* 0x0000003a07607223 */ /* 0x080fe2000000005f */
[----:B------:R-:W-:Y:S01]  /*4920*/  FFMA R73, R30, R58, R47 ;  /* 0x0000003a1e497223 */ /* 0x000fe2000000002f */
        /* <DEDUP_REMOVED lines=8> */
[----:B------:R-:W-:Y:S01]  /*49b0*/  FFMA R69, R30, R62, R43 ;  /* 0x0000003e1e457223 */ /* 0x000fe2000000002b */
[----:B------:R-:W-:Y:S01]  /*49c0*/  FFMA R65, R28, R66, R41 ;  /* 0x000000421c417223 */ /* 0x000fe20000000029 */
[-C--:B------:R-:W-:Y:S01]  /*49d0*/  FFMA R56, R80, R59.reuse, R57 ;  /* 0x0000003b50387223 */ /* 0x080fe20000000039 */
[C---:B------:R-:W-:Y:S01]  /*49e0*/  FFMA R112, R5.reuse, R62, R123 ;  /* 0x0000003e05707223 */ /* 0x040fe2000000007b */
[----:B------:R-:W-:Y:S01]  /*49f0*/  FFMA R110, R5, R66, R121 ;  /* 0x00000042056e7223 */ /* 0x000fe20000000079 */
[C---:B------:R-:W-:Y:S01]  /*4a00*/  FFMA R94, R7.reuse, R62, R93 ;  /* 0x0000003e075e7223 */ /* 0x040fe2000000005d */
        /* <DEDUP_REMOVED lines=9> */
[----:B------:R-:W-:Y:S01]  /*4aa0*/  FFMA R9, R30, R70, R9 ;  /* 0x000000461e097223 */ /* 0x000fe20000000009 */
[----:B------:R-:W-:Y:S01]  /*4ab0*/  FFMA R59, R83, R59, R60 ;  /* 0x0000003b533b7223 */ /* 0x000fe2000000003c */
[C---:B------:R-:W-:Y:S01]  /*4ac0*/  FFMA R14, R31.reuse, R62, R14 ;  /* 0x0000003e1f0e7223 */ /* 0x040fe2000000000e */
[----:B------:R-:W-:Y:S01]  /*4ad0*/  FFMA R10, R31, R70, R10 ;  /* 0x000000461f0a7223 */ /* 0x000fe2000000000a */
[-C--:B------:R-:W-:Y:S01]  /*4ae0*/  FFMA R60, R80, R63.reuse, R61 ;  /* 0x0000003f503c7223 */ /* 0x080fe2000000003d */
[-C--:B------:R-:W-:Y:S01]  /*4af0*/  FFMA R61, R81, R63.reuse, R64 ;  /* 0x0000003f513d7223 */ /* 0x080fe20000000040 */
[----:B------:R-:W-:Y:S01]  /*4b00*/  FFMA R62, R82, R63, R69 ;  /* 0x0000003f523e7223 */ /* 0x000fe20000000045 */
[----:B------:R-:W-:Y:S01]  /*4b10*/  FFMA R64, R80, R67, R65 ;  /* 0x0000004350407223 */ /* 0x000fe20000000041 */
[C---:B------:R-:W-:Y:S01]  /*4b20*/  FFMA R36, R24.reuse, R63, R36 ;  /* 0x0000003f18247223 */ /* 0x040fe20000000024 */
[C---:B------:R-:W-:Y:S01]  /*4b30*/  FFMA R32, R24.reuse, R67, R32 ;  /* 0x0000004318207223 */ /* 0x040fe20000000020 */
[----:B------:R-:W-:Y:S01]  /*4b40*/  FFMA R28, R24, R71, R122 ;  /* 0x00000047181c7223 */ /* 0x000fe2000000007a */
[C---:B------:R-:W-:Y:S01]  /*4b50*/  FFMA R37, R25.reuse, R63, R112 ;  /* 0x0000003f19257223 */ /* 0x040fe20000000070 */
[----:B------:R-:W-:Y:S01]  /*4b60*/  FFMA R33, R25, R67, R110 ;  /* 0x0000004319217223 */ /* 0x000fe2000000006e */
[C---:B------:R-:W-:Y:S01]  /*4b70*/  FFMA R38, R26.reuse, R63, R38 ;  /* 0x0000003f1a267223 */ /* 0x040fe20000000026 */
[C---:B------:R-:W-:Y:S01]  /*4b80*/  FFMA R34, R26.reuse, R67, R34 ;  /* 0x000000431a227223 */ /* 0x040fe20000000022 */
[----:B------:R-:W-:Y:S01]  /*4b90*/  FFMA R30, R26, R71, R106 ;  /* 0x000000471a1e7223 */ /* 0x000fe2000000006a */
[C---:B------:R-:W-:Y:S01]  /*4ba0*/  FFMA R39, R27.reuse, R63, R94 ;  /* 0x0000003f1b277223 */ /* 0x040fe2000000005e */
[C---:B------:R-:W-:Y:S01]  /*4bb0*/  FFMA R35, R27.reuse, R67, R92 ;  /* 0x000000431b237223 */ /* 0x040fe2000000005c */
[----:B------:R-:W-:Y:S01]  /*4bc0*/  FFMA R31, R27, R71, R90 ;  /* 0x000000471b1f7223 */ /* 0x000fe2000000005a */
[CC--:B------:R-:W-:Y:S01]  /*4bd0*/  FFMA R65, R81.reuse, R67.reuse, R8 ;  /* 0x0000004351417223 */ /* 0x0c0fe20000000008 */
[----:B------:R-:W-:Y:S01]  /*4be0*/  FFMA R66, R82, R67, R5 ;  /* 0x0000004352427223 */ /* 0x000fe20000000005 */
[-C--:B------:R-:W-:Y:S01]  /*4bf0*/  FFMA R68, R80, R71.reuse, R7 ;  /* 0x0000004750447223 */ /* 0x080fe20000000007 */
        /* <DEDUP_REMOVED lines=13> */
[----:B0-----:R-:W-:Y:S01]  /*4cd0*/  LEA R3, R72, R3, 0x4 ;  /* 0x0000000348037211 */ /* 0x001fe200078e20ff */
[----:B------:R-:W-:Y:S06]  /*4ce0*/  BAR.SYNC.DEFER_BLOCKING 0x0 ;  /* 0x0000000000007b1d */ /* 0x000fec0000010000 */
[----:B------:R-:W-:Y:S05]  /*4cf0*/  BRA.U UP0, `(.L_x_2) ;  /* 0xffffffb900307547 */ /* 0x000fea000b83ffff */
.L_x_0:
[----:B------:R-:W0:Y:S01]  /*4d00*/  S2R R4, SR_CTAID.X ;  /* 0x0000000000047919 */ /* 0x000e220000002500 */
[----:B------:R-:W-:Y:S01]  /*4d10*/  SHF.R.U32.HI R2, RZ, 0x1, R0 ;  /* 0x00000001ff027819 */ /* 0x000fe20000011600 */
[----:B------:R-:W1:Y:S01]  /*4d20*/  LDCU.64 UR4, c[0x0][0x380] ;  /* 0x00007000ff0477ac */ /* 0x000e620008000a00 */
[----:B------:R-:W-:Y:S02]  /*4d30*/  SHF.L.U32 R0, R0, 0x3, RZ ;  /* 0x0000000300007819 */ /* 0x000fe400000006ff */
[----:B------:R-:W-:Y:S02]  /*4d40*/  LOP3.LUT R2, R2, 0x1f8, RZ, 0xc0, !PT ;  /* 0x000001f802027812 */ /* 0x000fe400078ec0ff */
[----:B------:R-:W-:Y:S02]  /*4d50*/  SHF.R.S32.HI R10, RZ, 0x1f, R72 ;  /* 0x0000001fff0a7819 */ /* 0x000fe40000011448 */
[----:B------:R-:W-:Y:S02]  /*4d60*/  LOP3.LUT R0, R0, 0x78, RZ, 0xc0, !PT ;  /* 0x0000007800007812 */ /* 0x000fe400078ec0ff */
[----:B0-----:R-:W-:-:S02]  /*4d70*/  SHF.L.U32 R3, R4, 0x4, RZ ;  /* 0x0000000404037819 */ /* 0x001fc400000006ff */
[----:B------:R-:W-:Y:S02]  /*4d80*/  SHF.L.U32 R7, R4, 0x7, RZ ;  /* 0x0000000704077819 */ /* 0x000fe400000006ff */
[----:B------:R-:W-:Y:S02]  /*4d90*/  LOP3.LUT R3, R3, 0x7fffff80, RZ, 0xc0, !PT ;  /* 0x7fffff8003037812 */ /* 0x000fe400078ec0ff */
[----:B------:R-:W-:Y:S02]  /*4da0*/  LOP3.LUT R0, R0, 0x380, R7, 0xf8, !PT ;  /* 0x0000038000007812 */ /* 0x000fe400078ef807 */
[----:B------:R-:W-:Y:S02]  /*4db0*/  IADD3 R5, PT, PT, R3, R2, RZ ;  /* 0x0000000203057210 */ /* 0x000fe40007ffe0ff */
[----:B------:R-:W-:-:S03]  /*4dc0*/  SHF.R.U32.HI R0, RZ, 0x2, R0 ;  /* 0x00000002ff007819 */ /* 0x000fc60000011600 */
[----:B------:R-:W-:-:S04]  /*4dd0*/  IMAD.WIDE.U32 R2, R5, R72, RZ ;  /* 0x0000004805027225 */ /* 0x000fc800078e00ff */
[----:B------:R-:W-:Y:S01]  /*4de0*/  IMAD R9, R5, R10, R3 ;  /* 0x0000000a05097224 */ /* 0x000fe200078e0203 */
[----:B------:R-:W-:-:S04]  /*4df0*/  IADD3 R7, P0, PT, R2, R72, RZ ;  /* 0x0000004802077210 */ /* 0x000fc80007f1e0ff */
[----:B------:R-:W-:Y:S02]  /*4e00*/  SHF.R.U64 R3, R2, 0x2, R9 ;  /* 0x0000000202037819 */ /* 0x000fe40000001209 */
[----:B------:R-:W-:Y:S02]  /*4e10*/  IADD3.X R6, PT, PT, R10, R9, RZ, P0, !PT ;  /* 0x000000090a067210 */ /* 0x000fe400007fe4ff */
[----:B------:R-:W-:Y:S02]  /*4e20*/  IADD3 R3, P1, PT, R0, R3, RZ ;  /* 0x0000000300037210 */ /* 0x000fe40007f3e0ff */
[C---:B------:R-:W-:Y:S02]  /*4e30*/  SHF.R.U64 R5, R7.reuse, 0x2, R6 ;  /* 0x0000000207057819 */ /* 0x040fe40000001206 */
[----:B------:R-:W-:Y:S02]  /*4e40*/  IADD3 R7, P0, PT, R7, R72, RZ ;  /* 0x0000004807077210 */ /* 0x000fe40007f1e0ff */
[----:B------:R-:W-:-:S02]  /*4e50*/  LEA.HI.X R4, R9, RZ, RZ, 0x1e, P1 ;  /* 0x000000ff09047211 */ /* 0x000fc400008ff4ff */
[C---:B-1----:R-:W-:Y:S02]  /*4e60*/  LEA R2, P1, R3.reuse, UR4, 0x4 ;  /* 0x0000000403027c11 */ /* 0x042fe4000f8220ff */
[----:B------:R-:W-:Y:S02]  /*4e70*/  IADD3 R5, P2, PT, R0, R5, RZ ;  /* 0x0000000500057210 */ /* 0x000fe40007f5e0ff */
[----:B------:R-:W-:Y:S02]  /*4e80*/  IADD3.X R8, PT, PT, R10, R6, RZ, P0, !PT ;  /* 0x000000060a087210 */ /* 0x000fe400007fe4ff */
[----:B------:R-:W-:Y:S02]  /*4e90*/  LEA.HI.X R3, R3, UR5, R4, 0x4, P1 ;  /* 0x0000000503037c11 */ /* 0x000fe400088f2404 */
[----:B------:R-:W-:Y:S02]  /*4ea0*/  IADD3 R11, P1, PT, R7, R72, RZ ;  /* 0x00000048070b7210 */ /* 0x000fe40007f3e0ff */
[----:B------:R-:W-:Y:S01]  /*4eb0*/  LEA.HI.X R6, R6, RZ, RZ, 0x1e, P2 ;  /* 0x000000ff06067211 */ /* 0x000fe200010ff4ff */
[----:B------:R-:W-:Y:S01]  /*4ec0*/  STG.E.128 desc[UR14][R2.64], R52 ;  /* 0x0000003402007986 */ /* 0x000fe2000c101d0e */
[----:B------:R-:W-:-:S02]  /*4ed0*/  LEA R4, P0, R5, UR4, 0x4 ;  /* 0x0000000405047c11 */ /* 0x000fc4000f8020ff */
[----:B------:R-:W-:Y:S01]  /*4ee0*/  SHF.R.U64 R7, R7, 0x2, R8 ;  /* 0x0000000207077819 */ /* 0x000fe20000001208 */
[----:B------:R0:W-:Y:S01]  /*4ef0*/  STG.E.128 desc[UR14][R2.64+0x10], R20 ;  /* 0x0000101402007986 */ /* 0x0001e2000c101d0e */
[----:B------:R-:W-:Y:S02]  /*4f00*/  IADD3.X R12, PT, PT, R10, R8, RZ, P1, !PT ;  /* 0x000000080a0c7210 */ /* 0x000fe40000ffe4ff */
[----:B------:R-:W-:Y:S02]  /*4f10*/  LEA.HI.X R5, R5, UR5, R6, 0x4, P0 ;  /* 0x0000000505057c11 */ /* 0x000fe400080f2406 */
[----:B------:R-:W-:Y:S02]  /*4f20*/  IADD3 R7, P0, PT, R0, R7, RZ ;  /* 0x0000000700077210 */ /* 0x000fe40007f1e0ff */
[C---:B------:R-:W-:Y:S01]  /*4f30*/  SHF.R.U64 R9, R11.reuse, 0x2, R12 ;  /* 0x000000020b097819 */ /* 0x040fe2000000120c */
[----:B------:R-:W-:Y:S01]  /*4f40*/  STG.E.128 desc[UR14][R4.64], R48 ;  /* 0x0000003004007986 */ /* 0x000fe2000c101d0e */
[----:B------:R-:W-:-:S02]  /*4f50*/  IADD3 R11, P2, PT, R11, R72, RZ ;  /* 0x000000480b0b7210 */ /* 0x000fc40007f5e0ff */
[----:B------:R-:W-:Y:S01]  /*4f60*/  LEA.HI.X R8, R8, RZ, RZ, 0x1e, P0 ;  /* 0x000000ff08087211 */ /* 0x000fe200000ff4ff */
[----:B------:R1:W-:Y:S01]  /*4f70*/  STG.E.128 desc[UR14][R4.64+0x10], R16 ;  /* 0x0000101004007986 */ /* 0x0003e2000c101d0e */
[C---:B------:R-:W-:Y:S02]  /*4f80*/  LEA R6, P0, R7.reuse, UR4, 0x4 ;  /* 0x0000000407067c11 */ /* 0x040fe4000f8020ff */
[----:B------:R-:W-:Y:S02]  /*4f90*/  IADD3 R9, P1, PT, R0, R9, RZ ;  /* 0x0000000900097210 */ /* 0x000fe40007f3e0ff */
[----:B------:R-:W-:Y:S02]  /*4fa0*/  IADD3.X R14, PT, PT, R10, R12, RZ, P2, !PT ;  /* 0x0000000c0a0e7210 */ /* 0x000fe400017fe4ff */
[----:B------:R-:W-:Y:S02]  /*4fb0*/  LEA.HI.X R7, R7, UR5, R8, 0x4, P0 ;  /* 0x0000000507077c11 */ /* 0x000fe400080f2408 */
[----:B------:R-:W-:-:S02]  /*4fc0*/  LEA.HI.X R12, R12, RZ, RZ, 0x1e, P1 ;  /* 0x000000ff0c0c7211 */ /* 0x000fc400008ff4ff */
[----:B------:R-:W-:Y:S01]  /*4fd0*/  LEA R8, P0, R9, UR4, 0x4 ;  /* 0x0000000409087c11 */ /* 0x000fe2000f8020ff */
[----:B------:R-:W-:Y:S01]  /*4fe0*/  STG.E.128 desc[UR14][R6.64], R44 ;  /* 0x0000002c06007986 */ /* 0x000fe2000c101d0e */
[----:B------:R-:W-:Y:S02]  /*4ff0*/  SHF.R.U64 R13, R11, 0x2, R14 ;  /* 0x000000020b0d7819 */ /* 0x000fe4000000120e */
[----:B------:R-:W-:Y:S01]  /*5000*/  LEA.HI.X R9, R9, UR5, R12, 0x4, P0 ;  /* 0x0000000509097c11 */ /* 0x000fe200080f240c */
[----:B------:R2:W-:Y:S01]  /*5010*/  STG.E.128 desc[UR14][R6.64+0x10], R76 ;  /* 0x0000104c06007986 */ /* 0x0005e2000c101d0e */
[----:B------:R-:W-:Y:S02]  /*5020*/  IADD3 R11, P1, PT, R11, R72, RZ ;  /* 0x000000480b0b7210 */ /* 0x000fe40007f3e0ff */
[----:B0-----:R-:W-:Y:S01]  /*5030*/  IADD3 R3, P0, PT, R0, R13, RZ ;  /* 0x0000000d00037210 */ /* 0x001fe20007f1e0ff */
[----:B------:R-:W-:Y:S01]  /*5040*/  STG.E.128 desc[UR14][R8.64], R40 ;  /* 0x0000002808007986 */ /* 0x000fe2000c101d0e */
[----:B------:R-:W-:-:S02]  /*5050*/  IADD3.X R12, PT, PT, R10, R14, RZ, P1, !PT ;  /* 0x0000000e0a0c7210 */ /* 0x000fc40000ffe4ff */
[----:B------:R-:W-:Y:S01]  /*5060*/  LEA.HI.X R14, R14, RZ, RZ, 0x1e, P0 ;  /* 0x000000ff0e0e7211 */ /* 0x000fe200000ff4ff */
[----:B------:R-:W-:Y:S01]  /*5070*/  STG.E.128 desc[UR14][R8.64+0x10], R56 ;  /* 0x0000103808007986 */ /* 0x000fe2000c101d0e */
[----:B------:R-:W-:Y:S02]  /*5080*/  LEA R2, P0, R3, UR4, 0x4 ;  /* 0x0000000403027c11 */ /* 0x000fe4000f8020ff */
[CC--:B------:R-:W-:Y:S02]  /*5090*/  IADD3 R13, P1, PT, R11.reuse, R72.reuse, RZ ;  /* 0x000000480b0d7210 */ /* 0x0c0fe40007f3e0ff */
[----:B------:R-:W-:Y:S02]  /*50a0*/  SHF.R.U64 R11, R11, 0x2, R12 ;  /* 0x000000020b0b7819 */ /* 0x000fe4000000120c */
[----:B------:R-:W-:Y:S02]  /*50b0*/  LEA.HI.X R3, R3, UR5, R14, 0x4, P0 ;  /* 0x0000000503037c11 */ /* 0x000fe400080f240e */
[----:B------:R-:W-:-:S02]  /*50c0*/  IADD3 R72, P2, PT, R13, R72, RZ ;  /* 0x000000480d487210 */ /* 0x000fc40007f5e0ff */
[----:B------:R-:W-:Y:S01]  /*50d0*/  IADD3.X R14, PT, PT, R10, R12, RZ, P1, !PT ;  /* 0x0000000c0a0e7210 */ /* 0x000fe20000ffe4ff */
[----:B------:R-:W-:Y:S01]  /*50e0*/  STG.E.128 desc[UR14][R2.64], R36 ;  /* 0x0000002402007986 */ /* 0x000fe2000c101d0e */
[----:B-1----:R-:W-:Y:S02]  /*50f0*/  IADD3 R5, P0, PT, R0, R11, RZ ;  /* 0x0000000b00057210 */ /* 0x002fe40007f1e0ff */
[----:B------:R-:W-:Y:S01]  /*5100*/  IADD3.X R11, PT, PT, R10, R14, RZ, P2, !PT ;  /* 0x0000000e0a0b7210 */ /* 0x000fe200017fe4ff */
[----:B------:R-:W-:Y:S01]  /*5110*/  STG.E.128 desc[UR14][R2.64+0x10], R60 ;  /* 0x0000103c02007986 */ /* 0x000fe2000c101d0e */
[----:B------:R-:W-:Y:S02]  /*5120*/  LEA.HI.X R10, R12, RZ, RZ, 0x1e, P0 ;  /* 0x000000ff0c0a7211 */ /* 0x000fe400000ff4ff */
[----:B------:R-:W-:Y:S02]  /*5130*/  LEA R4, P0, R5, UR4, 0x4 ;  /* 0x0000000405047c11 */ /* 0x000fe4000f8020ff */
[----:B------:R-:W-:-:S02]  /*5140*/  SHF.R.U64 R13, R13, 0x2, R14 ;  /* 0x000000020d0d7819 */ /* 0x000fc4000000120e */
[----:B--2---:R-:W-:Y:S02]  /*5150*/  SHF.R.U64 R7, R72, 0x2, R11 ;  /* 0x0000000248077819 */ /* 0x004fe4000000120b */
[----:B------:R-:W-:Y:S02]  /*5160*/  LEA.HI.X R5, R5, UR5, R10, 0x4, P0 ;  /* 0x0000000505057c11 */ /* 0x000fe400080f240a */
[C---:B------:R-:W-:Y:S02]  /*5170*/  IADD3 R12, P0, PT, R0.reuse, R13, RZ ;  /* 0x0000000d000c7210 */ /* 0x040fe40007f1e0ff */
[----:B------:R-:W-:Y:S01]  /*5180*/  IADD3 R0, P1, PT, R0, R7, RZ ;  /* 0x0000000700007210 */ /* 0x000fe20007f3e0ff */
[----:B------:R-:W-:Y:S01]  /*5190*/  STG.E.128 desc[UR14][R4.64], R32 ;  /* 0x0000002004007986 */ /* 0x000fe2000c101d0e */
[----:B------:R-:W-:Y:S02]  /*51a0*/  LEA.HI.X R7, R14, RZ, RZ, 0x1e, P0 ;  /* 0x000000ff0e077211 */ /* 0x000fe400000ff4ff */
[----:B------:R-:W-:Y:S01]  /*51b0*/  LEA R6, P0, R12, UR4, 0x4 ;  /* 0x000000040c067c11 */ /* 0x000fe2000f8020ff */
[----:B------:R-:W-:Y:S01]  /*51c0*/  STG.E.128 desc[UR14][R4.64+0x10], R64 ;  /* 0x0000104004007986 */ /* 0x000fe2000c101d0e */
[----:B------:R-:W-:-:S02]  /*51d0*/  LEA.HI.X R11, R11, RZ, RZ, 0x1e, P1 ;  /* 0x000000ff0b0b7211 */ /* 0x000fc400008ff4ff */
[----:B------:R-:W-:Y:S02]  /*51e0*/  LEA R10, P1, R0, UR4, 0x4 ;  /* 0x00000004000a7c11 */ /* 0x000fe4000f8220ff */
[----:B------:R-:W-:Y:S02]  /*51f0*/  LEA.HI.X R7, R12, UR5, R7, 0x4, P0 ;  /* 0x000000050c077c11 */ /* 0x000fe400080f2407 */
[----:B------:R-:W-:-:S03]  /*5200*/  LEA.HI.X R11, R0, UR5, R11, 0x4, P1 ;  /* 0x00000005000b7c11 */ /* 0x000fc600088f240b */
[----:B------:R-:W-:Y:S04]  /*5210*/  STG.E.128 desc[UR14][R6.64], R28 ;  /* 0x0000001c06007986 */ /* 0x000fe8000c101d0e */
[----:B------:R-:W-:Y:S04]  /*5220*/  STG.E.128 desc[UR14][R6.64+0x10], R68 ;  /* 0x0000104406007986 */ /* 0x000fe8000c101d0e */
[----:B------:R-:W-:Y:S04]  /*5230*/  STG.E.128 desc[UR14][R10.64], R24 ;  /* 0x000000180a007986 */ /* 0x000fe8000c101d0e */
[----:B------:R-:W-:Y:S01]  /*5240*/  STG.E.128 desc[UR14][R10.64+0x10], R80 ;  /* 0x000010500a007986 */ /* 0x000fe2000c101d0e */
[----:B------:R-:W-:Y:S05]  /*5250*/  EXIT ;  /* 0x000000000000794d */ /* 0x000fea0003800000 */
.L_x_3:
[----:B------:R-:W-:-:S00]  /*5260*/  BRA `(.L_x_3) ;  /* 0xfffffffc00fc7947 */ /* 0x000fc0000383ffff */
[----:B------:R-:W-:-:S00]  /*5270*/  NOP ;  /* 0x0000000000007918 */ /* 0x000fc00000000000 */
        /* <DEDUP_REMOVED lines=8> */
.L_x_4:


//--------------------- .nv.shared._Z11gemm_kernelPfS_S_iii --------------------------
	.section	.nv.shared._Z11gemm_kernelPfS_S_iii,"aw",@nobits
	.sectionflags	@""
	.align	16
.nv.shared._Z11gemm_kernelPfS_S_iii:
	.zero		33792


//--------------------- .nv.shared.reserved.0     --------------------------
	.section	.nv.shared.reserved.0,"aw",@nobits
	.weak		__nv_reservedSMEM_offset_0_alias
	.size		__nv_reservedSMEM_offset_0_alias, 0, 64
	.other		__nv_reservedSMEM_offset_0_alias,@"STO_CUDA_RESERVED_SHARED STV_DEFAULT"
__nv_reservedSMEM_offset_0_alias:
	.zero		0
	.zero		64


//--------------------- .nv.constant0._Z11gemm_kernelPfS_S_iii --------------------------
	.section	.nv.constant0._Z11gemm_kernelPfS_S_iii,"a",@progbits
	.sectionflags	@""
	.align	4
.nv.constant0._Z11gemm_kernelPfS_S_iii:
	.zero		932


//--------------------- SYMBOLS --------------------------

	.type		.nv.reservedSmem.offset0,@object
	.size		.nv.reservedSmem.offset0,0x4
	.type		.nv.reservedSmem.cap,@object
	.size		.nv.reservedSmem.cap,0x4
